def attn_fwd(
    Q,
    K,
    V,
    Out,
    Lse,
    sm_scale,
    stride_qz,
    stride_qh,
    stride_qm,
    stride_qk,
    stride_kz,
    stride_kh,
    stride_kn,
    stride_kk,
    stride_vz,
    stride_vh,
    stride_vn,
    stride_vk,
    stride_oz,
    stride_oh,
    stride_om,
    stride_ok,
    seqlen_q,
    seqlen_k,
    BLOCK_M: tl.constexpr,
    BLOCK_N: tl.constexpr,
    HEAD_DIM: tl.constexpr,
    CAUSAL: tl.constexpr,
):
    start_m = tl.program_id(0)
    off_hz = tl.program_id(1)
    q_off = off_hz * stride_qh
    k_off = off_hz * stride_kh
    v_off = off_hz * stride_vh
    offs_m = start_m * BLOCK_M + tl.arange(0, BLOCK_M)
    offs_d = tl.arange(0, HEAD_DIM)
    offs_n = tl.arange(0, BLOCK_N)
    q_ptrs = Q + q_off + offs_m[:, None] * stride_qm + offs_d[None, :] * stride_qk
    k_ptrs = K + k_off + offs_d[:, None] * stride_kk + offs_n[None, :] * stride_kn
    v_ptrs = V + v_off + offs_n[:, None] * stride_vn + offs_d[None, :] * stride_vk
    m_i = tl.full([BLOCK_M], float("-inf"), dtype=tl.float32)
    l_i = tl.zeros([BLOCK_M], dtype=tl.float32) + 1.0
    acc = tl.zeros([BLOCK_M, HEAD_DIM], dtype=tl.float32)
    q = tl.load(q_ptrs)
    acc, l_i, m_i = _attn_fwd_inner(
        acc,
        l_i,
        m_i,
        q,
        k_ptrs,
        v_ptrs,
        sm_scale,
        stride_kn,
        stride_vn,
        start_m,
        seqlen_k,
        BLOCK_M,
        BLOCK_N,
        HEAD_DIM,
        CAUSAL,
    )
    acc = acc / l_i[:, None]
    lse = m_i + tl.math.log2(l_i) / 1.4426950408889634
    o_ptrs = (
        Out
        + off_hz * stride_oh
        + offs_m[:, None] * stride_om
        + offs_d[None, :] * stride_ok
    )
    tl.store(o_ptrs, acc.to(Out.dtype.element_ty))
    tl.store(Lse + off_hz * seqlen_q + offs_m, lse)

# config = {"BLOCK_M": 32, "BLOCK_N": 16, "HEAD_DIM": 64, "arch": "sm_100", "causal": false, "dtype": "fp16", "num_stages": 2, "num_warps": 4}
# arch = sm_100


// ===== COMPILED SASS (sm_100a) =====

	.target	sm_100a

	.elftype	@"ET_EXEC"


//--------------------- .note.nv.tkinfo           --------------------------
	.section	.note.nv.tkinfo,"",@"SHT_NOTE"
	.sectionflags	@"SHF_NOTE_NV_TKINFO"
	.tkinfo
        /*0018*/ 	.word	0x00000081
        /*0030*/ 	.string	""
        /*0030*/ 	.string	"ptxas-blackwell"
        /*0030*/ 	.string	"Cuda compilation tools, release 12.9, V12.9.86"
        /*0030*/ 	.string	"Build cuda_12.9.r12.9/compiler.36037853_0"
        /*0030*/ 	.string	"-v  -suppress-debug-info  -lineinfo  -arch sm_100a "



//--------------------- .note.nv.cuver            --------------------------
	.section	.note.nv.cuver,"",@"SHT_NOTE"
	.sectionflags	@"SHF_NOTE_NV_CUVER"
        /*0018*/ 	.short	0x0001
        /*001a*/ 	.short	0x0064
        /*001c*/ 	.short	0x0001
        /*001e*/ 	.short	0x0000
        /*0020*/ 	.short	0x0001
        /*0022*/ 	.short	0x0000


//--------------------- .nv.info                  --------------------------
	.section	.nv.info,"",@"SHT_CUDA_INFO"
	.align	4


	//----- nvinfo : EIATTR_REGCOUNT
	.align		4
        /*0000*/ 	.byte	0x04, 0x2f
        /*0002*/ 	.short	(.L_2 - .L_1)
	.align		4
.L_1:
        /*0004*/ 	.word	index@(attn_fwd)
        /*0008*/ 	.word	0x00000060


	//----- nvinfo : EIATTR_FRAME_SIZE
	.align		4
.L_2:
        /*000c*/ 	.byte	0x04, 0x11
        /*000e*/ 	.short	(.L_4 - .L_3)
	.align		4
.L_3:
        /*0010*/ 	.word	index@(attn_fwd)
        /*0014*/ 	.word	0x00000000


	//----- nvinfo : EIATTR_MIN_STACK_SIZE
	.align		4
.L_4:
        /*0018*/ 	.byte	0x04, 0x12
        /*001a*/ 	.short	(.L_6 - .L_5)
	.align		4
.L_5:
        /*001c*/ 	.word	index@(attn_fwd)
        /*0020*/ 	.word	0x00000000
.L_6:


//--------------------- .nv.info.attn_fwd         --------------------------
	.section	.nv.info.attn_fwd,"",@"SHT_CUDA_INFO"
	.sectionflags	@""
	.align	4


	//----- nvinfo : EIATTR_CUDA_API_VERSION
	.align		4
        /*0000*/ 	.byte	0x04, 0x37
        /*0002*/ 	.short	(.L_8 - .L_7)
.L_7:
        /*0004*/ 	.word	0x00000081


	//----- nvinfo : EIATTR_KPARAM_INFO
	.align		4
.L_8:
        /*0008*/ 	.byte	0x04, 0x17
        /*000a*/ 	.short	(.L_10 - .L_9)
.L_9:
        /*000c*/ 	.word	0x00000000
        /*0010*/ 	.short	0x0019
        /*0012*/ 	.short	0x0080
        /*0014*/ 	.byte	0x00, 0xf4, 0x21, 0x00


	//----- nvinfo : EIATTR_KPARAM_INFO
	.align		4
.L_10:
        /*0018*/ 	.byte	0x04, 0x17
        /*001a*/ 	.short	(.L_12 - .L_11)
.L_11:
        /*001c*/ 	.word	0x00000000
        /*0020*/ 	.short	0x0018
        /*0022*/ 	.short	0x0078
        /*0024*/ 	.byte	0x00, 0xf4, 0x21, 0x00


	//----- nvinfo : EIATTR_KPARAM_INFO
	.align		4
.L_12:
        /*0028*/ 	.byte	0x04, 0x17
        /*002a*/ 	.short	(.L_14 - .L_13)
.L_13:
        /*002c*/ 	.word	0x00000000
        /*0030*/ 	.short	0x0017
        /*0032*/ 	.short	0x0070
        /*0034*/ 	.byte	0x00, 0xf0, 0x11, 0x00


	//----- nvinfo : EIATTR_KPARAM_INFO
	.align		4
.L_14:
        /*0038*/ 	.byte	0x04, 0x17
        /*003a*/ 	.short	(.L_16 - .L_15)
.L_15:
        /*003c*/ 	.word	0x00000000
        /*0040*/ 	.short	0x0016
        /*0042*/ 	.short	0x006c
        /*0044*/ 	.byte	0x00, 0xf0, 0x11, 0x00


	//----- nvinfo : EIATTR_KPARAM_INFO
	.align		4
.L_16:
        /*0048*/ 	.byte	0x04, 0x17
        /*004a*/ 	.short	(.L_18 - .L_17)
.L_17:
        /*004c*/ 	.word	0x00000000
        /*0050*/ 	.short	0x0015
        /*0052*/ 	.short	0x0068
        /*0054*/ 	.byte	0x00, 0xf0, 0x11, 0x00


	//----- nvinfo : EIATTR_KPARAM_INFO
	.align		4
.L_18:
        /*0058*/ 	.byte	0x04, 0x17
        /*005a*/ 	.short	(.L_20 - .L_19)
.L_19:
        /*005c*/ 	.word	0x00000000
        /*0060*/ 	.short	0x0014
        /*0062*/ 	.short	0x0064
        /*0064*/ 	.byte	0x00, 0xf0, 0x11, 0x00


	//----- nvinfo : EIATTR_KPARAM_INFO
	.align		4
.L_20:
        /*0068*/ 	.byte	0x04, 0x17
        /*006a*/ 	.short	(.L_22 - .L_21)
.L_21:
        /*006c*/ 	.word	0x00000000
        /*0070*/ 	.short	0x0013
        /*0072*/ 	.short	0x0060
        /*0074*/ 	.byte	0x00, 0xf0, 0x11, 0x00


	//----- nvinfo : EIATTR_KPARAM_INFO
	.align		4
.L_22:
        /*0078*/ 	.byte	0x04, 0x17
        /*007a*/ 	.short	(.L_24 - .L_23)
.L_23:
        /*007c*/ 	.word	0x00000000
        /*0080*/ 	.short	0x0012
        /*0082*/ 	.short	0x005c
        /*0084*/ 	.byte	0x00, 0xf0, 0x11, 0x00


	//----- nvinfo : EIATTR_KPARAM_INFO
	.align		4
.L_24:
        /*0088*/ 	.byte	0x04, 0x17
        /*008a*/ 	.short	(.L_26 - .L_25)
.L_25:
        /*008c*/ 	.word	0x00000000
        /*0090*/ 	.short	0x0011
        /*0092*/ 	.short	0x0058
        /*0094*/ 	.byte	0x00, 0xf0, 0x11, 0x00


	//----- nvinfo : EIATTR_KPARAM_INFO
	.align		4
.L_26:
        /*0098*/ 	.byte	0x04, 0x17
        /*009a*/ 	.short	(.L_28 - .L_27)
.L_27:
        /*009c*/ 	.word	0x00000000
        /*00a0*/ 	.short	0x0010
        /*00a2*/ 	.short	0x0054
        /*00a4*/ 	.byte	0x00, 0xf0, 0x11, 0x00


	//----- nvinfo : EIATTR_KPARAM_INFO
	.align		4
.L_28:
        /*00a8*/ 	.byte	0x04, 0x17
        /*00aa*/ 	.short	(.L_30 - .L_29)
.L_29:
        /*00ac*/ 	.word	0x00000000
        /*00b0*/ 	.short	0x000f
        /*00b2*/ 	.short	0x0050
        /*00b4*/ 	.byte	0x00, 0xf0, 0x11, 0x00


	//----- nvinfo : EIATTR_KPARAM_INFO
	.align		4
.L_30:
        /*00b8*/ 	.byte	0x04, 0x17
        /*00ba*/ 	.short	(.L_32 - .L_31)
.L_31:
        /*00bc*/ 	.word	0x00000000
        /*00c0*/ 	.short	0x000e
        /*00c2*/ 	.short	0x004c
        /*00c4*/ 	.byte	0x00, 0xf0, 0x11, 0x00


	//----- nvinfo : EIATTR_KPARAM_INFO
	.align		4
.L_32:
        /*00c8*/ 	.byte	0x04, 0x17
        /*00ca*/ 	.short	(.L_34 - .L_33)
.L_33:
        /*00cc*/ 	.word	0x00000000
        /*00d0*/ 	.short	0x000d
        /*00d2*/ 	.short	0x0048
        /*00d4*/ 	.byte	0x00, 0xf0, 0x11, 0x00


	//----- nvinfo : EIATTR_KPARAM_INFO
	.align		4
.L_34:
        /*00d8*/ 	.byte	0x04, 0x17
        /*00da*/ 	.short	(.L_36 - .L_35)
.L_35:
        /*00dc*/ 	.word	0x00000000
        /*00e0*/ 	.short	0x000c
        /*00e2*/ 	.short	0x0044
        /*00e4*/ 	.byte	0x00, 0xf0, 0x11, 0x00


	//----- nvinfo : EIATTR_KPARAM_INFO
	.align		4
.L_36:
        /*00e8*/ 	.byte	0x04, 0x17
        /*00ea*/ 	.short	(.L_38 - .L_37)
.L_37:
        /*00ec*/ 	.word	0x00000000
        /*00f0*/ 	.short	0x000b
        /*00f2*/ 	.short	0x0040
        /*00f4*/ 	.byte	0x00, 0xf0, 0x11, 0x00


	//----- nvinfo : EIATTR_KPARAM_INFO
	.align		4
.L_38:
        /*00f8*/ 	.byte	0x04, 0x17
        /*00fa*/ 	.short	(.L_40 - .L_39)
.L_39:
        /*00fc*/ 	.word	0x00000000
        /*0100*/ 	.short	0x000a
        /*0102*/ 	.short	0x003c
        /*0104*/ 	.byte	0x00, 0xf0, 0x11, 0x00


	//----- nvinfo : EIATTR_KPARAM_INFO
	.align		4
.L_40:
        /*0108*/ 	.byte	0x04, 0x17
        /*010a*/ 	.short	(.L_42 - .L_41)
.L_41:
        /*010c*/ 	.word	0x00000000
        /*0110*/ 	.short	0x0009
        /*0112*/ 	.short	0x0038
        /*0114*/ 	.byte	0x00, 0xf0, 0x11, 0x00


	//----- nvinfo : EIATTR_KPARAM_INFO
	.align		4
.L_42:
        /*0118*/ 	.byte	0x04, 0x17
        /*011a*/ 	.short	(.L_44 - .L_43)
.L_43:
        /*011c*/ 	.word	0x00000000
        /*0120*/ 	.short	0x0008
        /*0122*/ 	.short	0x0034
        /*0124*/ 	.byte	0x00, 0xf0, 0x11, 0x00


	//----- nvinfo : EIATTR_KPARAM_INFO
	.align		4
.L_44:
        /*0128*/ 	.byte	0x04, 0x17
        /*012a*/ 	.short	(.L_46 - .L_45)
.L_45:
        /*012c*/ 	.word	0x00000000
        /*0130*/ 	.short	0x0007
        /*0132*/ 	.short	0x0030
        /*0134*/ 	.byte	0x00, 0xf0, 0x11, 0x00


	//----- nvinfo : EIATTR_KPARAM_INFO
	.align		4
.L_46:
        /*0138*/ 	.byte	0x04, 0x17
        /*013a*/ 	.short	(.L_48 - .L_47)
.L_47:
        /*013c*/ 	.word	0x00000000
        /*0140*/ 	.short	0x0006
        /*0142*/ 	.short	0x002c
        /*0144*/ 	.byte	0x00, 0xf0, 0x11, 0x00


	//----- nvinfo : EIATTR_KPARAM_INFO
	.align		4
.L_48:
        /*0148*/ 	.byte	0x04, 0x17
        /*014a*/ 	.short	(.L_50 - .L_49)
.L_49:
        /*014c*/ 	.word	0x00000000
        /*0150*/ 	.short	0x0005
        /*0152*/ 	.short	0x0028
        /*0154*/ 	.byte	0x00, 0xf0, 0x11, 0x00


	//----- nvinfo : EIATTR_KPARAM_INFO
	.align		4
.L_50:
        /*0158*/ 	.byte	0x04, 0x17
        /*015a*/ 	.short	(.L_52 - .L_51)
.L_51:
        /*015c*/ 	.word	0x00000000
        /*0160*/ 	.short	0x0004
        /*0162*/ 	.short	0x0020
        /*0164*/ 	.byte	0x00, 0xf4, 0x21, 0x00


	//----- nvinfo : EIATTR_KPARAM_INFO
	.align		4
.L_52:
        /*0168*/ 	.byte	0x04, 0x17
        /*016a*/ 	.short	(.L_54 - .L_53)
.L_53:
        /*016c*/ 	.word	0x00000000
        /*0170*/ 	.short	0x0003
        /*0172*/ 	.short	0x0018
        /*0174*/ 	.byte	0x00, 0xf4, 0x21, 0x00


	//----- nvinfo : EIATTR_KPARAM_INFO
	.align		4
.L_54:
        /*0178*/ 	.byte	0x04, 0x17
        /*017a*/ 	.short	(.L_56 - .L_55)
.L_55:
        /*017c*/ 	.word	0x00000000
        /*0180*/ 	.short	0x0002
        /*0182*/ 	.short	0x0010
        /*0184*/ 	.byte	0x00, 0xf4, 0x21, 0x00


	//----- nvinfo : EIATTR_KPARAM_INFO
	.align		4
.L_56:
        /*0188*/ 	.byte	0x04, 0x17
        /*018a*/ 	.short	(.L_58 - .L_57)
.L_57:
        /*018c*/ 	.word	0x00000000
        /*0190*/ 	.short	0x0001
        /*0192*/ 	.short	0x0008
        /*0194*/ 	.byte	0x00, 0xf4, 0x21, 0x00


	//----- nvinfo : EIATTR_KPARAM_INFO
	.align		4
.L_58:
        /*0198*/ 	.byte	0x04, 0x17
        /*019a*/ 	.short	(.L_60 - .L_59)
.L_59:
        /*019c*/ 	.word	0x00000000
        /*01a0*/ 	.short	0x0000
        /*01a2*/ 	.short	0x0000
        /*01a4*/ 	.byte	0x00, 0xf4, 0x21, 0x00


	//----- nvinfo : EIATTR_SPARSE_MMA_MASK
	.align		4
.L_60:
        /*01a8*/ 	.byte	0x03, 0x50
        /*01aa*/ 	.short	0x0000


	//----- nvinfo : EIATTR_MAXREG_COUNT
	.align		4
        /*01ac*/ 	.byte	0x03, 0x1b
        /*01ae*/ 	.short	0x00ff


	//----- nvinfo : EIATTR_NUM_BARRIERS
	.align		4
        /*01b0*/ 	.byte	0x02, 0x4c
        /*01b2*/ 	.byte	0x01
	.zero		1


	//----- nvinfo : EIATTR_COOP_GROUP_MASK_REGIDS
	.align		4
        /*01b4*/ 	.byte	0x04, 0x29
        /*01b6*/ 	.short	(.L_62 - .L_61)


	//   ....[0]....
.L_61:
        /*01b8*/ 	.word	0xffffffff


	//   ....[1]....
        /*01bc*/ 	.word	0xffffffff


	//   ....[2]....
        /*01c0*/ 	.word	0xffffffff


	//   ....[3]....
        /*01c4*/ 	.word	0xffffffff


	//   ....[4]....
        /*01c8*/ 	.word	0xffffffff


	//   ....[5]....
        /*01cc*/ 	.word	0xffffffff


	//   ....[6]....
        /*01d0*/ 	.word	0xffffffff


	//   ....[7]....
        /*01d4*/ 	.word	0xffffffff


	//   ....[8]....
        /*01d8*/ 	.word	0xffffffff


	//   ....[9]....
        /*01dc*/ 	.word	0xffffffff


	//   ....[10]....
        /*01e0*/ 	.word	0xffffffff


	//   ....[11]....
        /*01e4*/ 	.word	0xffffffff


	//   ....[12]....
        /*01e8*/ 	.word	0xffffffff


	//   ....[13]....
        /*01ec*/ 	.word	0xffffffff


	//   ....[14]....
        /*01f0*/ 	.word	0xffffffff


	//   ....[15]....
        /*01f4*/ 	.word	0xffffffff


	//   ....[16]....
        /*01f8*/ 	.word	0xffffffff


	//   ....[17]....
        /*01fc*/ 	.word	0xffffffff


	//----- nvinfo : EIATTR_COOP_GROUP_INSTR_OFFSETS
	.align		4
.L_62:
        /*0200*/ 	.byte	0x04, 0x28
        /*0202*/ 	.short	(.L_64 - .L_63)


	//   ....[0]....
.L_63:
        /*0204*/ 	.word	0x000013c0


	//   ....[1]....
        /*0208*/ 	.word	0x00001450


	//   ....[2]....
        /*020c*/ 	.word	0x00001470


	//   ....[3]....
        /*0210*/ 	.word	0x00001550


	//   ....[4]....
        /*0214*/ 	.word	0x00001570


	//   ....[5]....
        /*0218*/ 	.word	0x00001580


	//   ....[6]....
        /*021c*/ 	.word	0x000015b0


	//   ....[7]....
        /*0220*/ 	.word	0x000015c0


	//   ....[8]....
        /*0224*/ 	.word	0x00001680


	//   ....[9]....
        /*0228*/ 	.word	0x00001780


	//   ....[10]....
        /*022c*/ 	.word	0x000017f0


	//   ....[11]....
        /*0230*/ 	.word	0x000018a0


	//   ....[12]....
        /*0234*/ 	.word	0x00001900


	//   ....[13]....
        /*0238*/ 	.word	0x00001910


	//   ....[14]....
        /*023c*/ 	.word	0x000019a0


	//   ....[15]....
        /*0240*/ 	.word	0x000019e0


	//   ....[16]....
        /*0244*/ 	.word	0x00001a00


	//   ....[17]....
        /*0248*/ 	.word	0x00001a70


	//----- nvinfo : EIATTR_VRC_CTA_INIT_COUNT
	.align		4
.L_64:
        /*024c*/ 	.byte	0x02, 0x4a
	.zero		1
	.zero		1


	//----- nvinfo : EIATTR_EXIT_INSTR_OFFSETS
	.align		4
        /*0250*/ 	.byte	0x04, 0x1c
        /*0252*/ 	.short	(.L_66 - .L_65)


	//   ....[0]....
.L_65:
        /*0254*/ 	.word	0x00003600


	//   ....[1]....
        /*0258*/ 	.word	0x00003630


	//----- nvinfo : EIATTR_REQNTID
	.align		4
.L_66:
        /*025c*/ 	.byte	0x04, 0x10
        /*025e*/ 	.short	(.L_68 - .L_67)
.L_67:
        /*0260*/ 	.word	0x00000080
        /*0264*/ 	.word	0x00000001
        /*0268*/ 	.word	0x00000001


	//----- nvinfo : EIATTR_CBANK_PARAM_SIZE
	.align		4
.L_68:
        /*026c*/ 	.byte	0x03, 0x19
        /*026e*/ 	.short	0x0088


	//----- nvinfo : EIATTR_PARAM_CBANK
	.align		4
        /*0270*/ 	.byte	0x04, 0x0a
        /*0272*/ 	.short	(.L_70 - .L_69)
	.align		4
.L_69:
        /*0274*/ 	.word	index@(.nv.constant0.attn_fwd)
        /*0278*/ 	.short	0x0380
        /*027a*/ 	.short	0x0088


	//----- nvinfo : EIATTR_SW_WAR
	.align		4
.L_70:
        /*027c*/ 	.byte	0x04, 0x36
        /*027e*/ 	.short	(.L_72 - .L_71)
.L_71:
        /*0280*/ 	.word	0x00000008
.L_72:


//--------------------- .nv.compat                --------------------------
	.section	.nv.compat,"",@"SHT_CUDA_COMPAT_INFO"
	.align	4
        /*0000*/ 	.byte	0x02, 0x02, 0x01, 0x00, 0x02, 0x05, 0x05, 0x00, 0x02, 0x03, 0x00, 0x00, 0x02, 0x06, 0x01, 0x00


//--------------------- .nv.callgraph             --------------------------
	.section	.nv.callgraph,"",@"SHT_CUDA_CALLGRAPH"
	.align	4
	.sectionentsize	8
	.align		4
        /*0000*/ 	.word	0x00000000
	.align		4
        /*0004*/ 	.word	0xffffffff
	.align		4
        /*0008*/ 	.word	0x00000000
	.align		4
        /*000c*/ 	.word	0xfffffffe
	.align		4
        /*0010*/ 	.word	0x00000000
	.align		4
        /*0014*/ 	.word	0xfffffffd
	.align		4
        /*0018*/ 	.word	0x00000000
	.align		4
        /*001c*/ 	.word	0xfffffffc


//--------------------- .nv.constant4             --------------------------
	.section	.nv.constant4,"a",@progbits
	.align	8
	.align		8
.nv.constant4:
        /*0000*/ 	.dword	_$_str


//--------------------- .text.attn_fwd            --------------------------
	.section	.text.attn_fwd,"ax",@progbits
	.align	128
        .global         attn_fwd
        .type           attn_fwd,@function
        .size           attn_fwd,(.L_x_3 - attn_fwd)
        .other          attn_fwd,@"STO_CUDA_ENTRY STV_DEFAULT"
attn_fwd:
.text.attn_fwd:
[----:B------:R-:W0:Y:S01]  /*0000*/  LDC R1, c[0x0][0x37c] ;  /* 0x0000df00ff017b82 */ /* 0x000e220000000800 */
[----:B------:R-:W1:Y:S07]  /*0010*/  S2R R2, SR_TID.X ;  /* 0x0000000000027919 */ /* 0x000e6e0000002100 */
[----:B------:R-:W2:Y:S01]  /*0020*/  S2UR UR7, SR_CTAID.Y ;  /* 0x00000000000779c3 */ /* 0x000ea20000002600 */
[----:B------:R-:W2:Y:S01]  /*0030*/  LDCU.64 UR4, c[0x0][0x3b0] ;  /* 0x00007600ff0477ac */ /* 0x000ea20008000a00 */
[----:B------:R-:W3:Y:S01]  /*0040*/  S2R R3, SR_CTAID.X ;  /* 0x0000000000037919 */ /* 0x000ee20000002500 */
[----:B------:R-:W4:Y:S05]  /*0050*/  LDCU.64 UR10, c[0x0][0x358] ;  /* 0x00006b00ff0a77ac */ /* 0x000f2a0008000a00 */
[----:B------:R-:W5:Y:S08]  /*0060*/  LDC R30, c[0x0][0x3b8] ;  /* 0x0000ee00ff1e7b82 */ /* 0x000f700000000800 */
[----:B------:R-:W0:Y:S01]  /*0070*/  LDC.64 R32, c[0x0][0x380] ;  /* 0x0000e000ff207b82 */ /* 0x000e220000000a00 */
[----:B--2---:R-:W-:-:S04]  /*0080*/  UIMAD UR4, UR7, UR4, URZ ;  /* 0x00000004070472a4 */ /* 0x004fc8000f8e02ff */
[----:B------:R-:W-:Y:S01]  /*0090*/  USHF.L.U32 UR6, UR4, 0x1, URZ ;  /* 0x0000000104067899 */ /* 0x000fe200080006ff */
[----:B-1----:R-:W-:Y:S02]  /*00a0*/  LOP3.LUT R48, R2, 0x1f, RZ, 0xc0, !PT ;  /* 0x0000001f02307812 */ /* 0x002fe400078ec0ff */
[----:B------:R-:W-:-:S03]  /*00b0*/  SHF.R.U32.HI R0, RZ, 0x5, R2 ;  /* 0x00000005ff007819 */ /* 0x000fc60000011602 */
[----:B---3--:R-:W-:Y:S01]  /*00c0*/  IMAD R48, R3, 0x20, R48 ;  /* 0x0000002003307824 */ /* 0x008fe200078e0230 */
[----:B------:R-:W-:-:S03]  /*00d0*/  SGXT.U32 R3, R0, 0x2 ;  /* 0x000000020003781a */ /* 0x000fc60000000000 */
[----:B------:R-:W-:Y:S01]  /*00e0*/  IMAD R0, R48, UR5, RZ ;  /* 0x0000000530007c24 */ /* 0x000fe2000f8e02ff */
[----:B------:R-:W-:Y:S01]  /*00f0*/  UIMAD.WIDE UR4, UR4, 0x2, URZ ;  /* 0x00000002040478a5 */ /* 0x000fe2000f8e02ff */
[----:B-----5:R-:W-:Y:S02]  /*0100*/  IMAD R5, R3, R30, RZ ;  /* 0x0000001e03057224 */ /* 0x020fe400078e02ff */
[----:B------:R-:W-:Y:S02]  /*0110*/  IMAD.SHL.U32 R3, R0, 0x2, RZ ;  /* 0x0000000200037824 */ /* 0x000fe400078e00ff */
[----:B------:R-:W-:Y:S02]  /*0120*/  IMAD R7, R30, 0x4, R5 ;  /* 0x000000041e077824 */ /* 0x000fe400078e0205 */
[----:B------:R-:W-:Y:S01]  /*0130*/  IMAD.HI R0, R0, 0x2, RZ ;  /* 0x0000000200007827 */ /* 0x000fe200078e02ff */
[----:B0-----:R-:W-:Y:S02]  /*0140*/  IADD3 R32, P0, P1, R3, UR6, R32 ;  /* 0x0000000603207c10 */ /* 0x001fe4000f91e020 */
[----:B------:R-:W-:-:S02]  /*0150*/  LEA R3, R30, R7, 0x2 ;  /* 0x000000071e037211 */ /* 0x000fc400078e10ff */
[----:B------:R-:W-:Y:S02]  /*0160*/  IADD3.X R34, PT, PT, R0, UR5, R33, P0, P1 ;  /* 0x0000000500227c10 */ /* 0x000fe400087e2421 */
[-C--:B------:R-:W-:Y:S01]  /*0170*/  LEA R4, P0, R5, R32.reuse, 0x1 ;  /* 0x0000002005047211 */ /* 0x080fe200078008ff */
[C---:B------:R-:W-:Y:S01]  /*0180*/  IMAD R0, R30.reuse, 0x4, R3 ;  /* 0x000000041e007824 */ /* 0x040fe200078e0203 */
[----:B------:R-:W-:Y:S02]  /*0190*/  LEA R8, P1, R3, R32, 0x1 ;  /* 0x0000002003087211 */ /* 0x000fe400078208ff */
[----:B------:R-:W-:Y:S02]  /*01a0*/  LEA.HI.X.SX32 R5, R5, R34, 0x1, P0 ;  /* 0x0000002205057211 */ /* 0x000fe400000f0eff */
[----:B------:R-:W-:Y:S02]  /*01b0*/  LEA R6, P0, R7, R32, 0x1 ;  /* 0x0000002007067211 */ /* 0x000fe400078008ff */
[-C--:B------:R-:W-:Y:S01]  /*01c0*/  LEA.HI.X.SX32 R9, R3, R34.reuse, 0x1, P1 ;  /* 0x0000002203097211 */ /* 0x080fe200008f0eff */
[----:B------:R-:W-:Y:S01]  /*01d0*/  IMAD R3, R30, 0x4, R0 ;  /* 0x000000041e037824 */ /* 0x000fe200078e0200 */
[----:B------:R-:W-:Y:S01]  /*01e0*/  LEA.HI.X.SX32 R7, R7, R34, 0x1, P0 ;  /* 0x0000002207077211 */ /* 0x000fe200000f0eff */
[----:B----4-:R0:W2:Y:S01]  /*01f0*/  LDG.E.U16 R22, desc[UR10][R4.64] ;  /* 0x0000000a04167981 */ /* 0x0100a2000c1e1500 */
[-C--:B------:R-:W-:Y:S01]  /*0200*/  LEA R10, P0, R0, R32.reuse, 0x1 ;  /* 0x00000020000a7211 */ /* 0x080fe200078008ff */
[----:B------:R-:W-:Y:S01]  /*0210*/  IMAD R14, R30, 0x4, R3 ;  /* 0x000000041e0e7824 */ /* 0x000fe200078e0203 */
[----:B------:R-:W-:Y:S01]  /*0220*/  LEA R12, P1, R3, R32, 0x1 ;  /* 0x00000020030c7211 */ /* 0x000fe200078208ff */
[----:B------:R1:W3:Y:S01]  /*0230*/  LDG.E.U16 R24, desc[UR10][R8.64] ;  /* 0x0000000a08187981 */ /* 0x0002e2000c1e1500 */
[----:B------:R-:W-:-:S02]  /*0240*/  LEA.HI.X.SX32 R11, R0, R34, 0x1, P0 ;  /* 0x00000022000b7211 */ /* 0x000fc400000f0eff */
[----:B------:R-:W-:Y:S01]  /*0250*/  LEA R0, R30, R14, 0x2 ;  /* 0x0000000e1e007211 */ /* 0x000fe200078e10ff */
[----:B------:R4:W5:Y:S01]  /*0260*/  LDG.E.U16 R21, desc[UR10][R6.64] ;  /* 0x0000000a06157981 */ /* 0x000962000c1e1500 */
[----:B------:R-:W-:Y:S02]  /*0270*/  LEA.HI.X.SX32 R13, R3, R34, 0x1, P1 ;  /* 0x00000022030d7211 */ /* 0x000fe400008f0eff */
[----:B0-----:R-:W-:Y:S01]  /*0280*/  LEA R4, P0, R14, R32, 0x1 ;  /* 0x000000200e047211 */ /* 0x001fe200078008ff */
[----:B------:R-:W-:Y:S01]  /*0290*/  IMAD R3, R30, 0x4, R0 ;  /* 0x000000041e037824 */ /* 0x000fe200078e0200 */
[----:B------:R0:W5:Y:S02]  /*02a0*/  LDG.E.U16 R23, desc[UR10][R10.64] ;  /* 0x0000000a0a177981 */ /* 0x000164000c1e1500 */
[----:B------:R-:W-:Y:S01]  /*02b0*/  LEA.HI.X.SX32 R5, R14, R34, 0x1, P0 ;  /* 0x000000220e057211 */ /* 0x000fe200000f0eff */
[----:B------:R-:W-:Y:S01]  /*02c0*/  IMAD R15, R30, 0x4, R3 ;  /* 0x000000041e0f7824 */ /* 0x000fe200078e0203 */
[----:B-1----:R-:W-:Y:S01]  /*02d0*/  LEA R8, P0, R0, R32, 0x1 ;  /* 0x0000002000087211 */ /* 0x002fe200078008ff */
[----:B------:R1:W5:Y:S02]  /*02e0*/  LDG.E.U16 R26, desc[UR10][R12.64] ;  /* 0x0000000a0c1a7981 */ /* 0x000364000c1e1500 */
[----:B------:R-:W-:Y:S01]  /*02f0*/  IMAD R18, R30, 0x4, R15 ;  /* 0x000000041e127824 */ /* 0x000fe200078e020f */
[----:B------:R-:W-:Y:S01]  /*0300*/  LEA.HI.X.SX32 R9, R0, R34, 0x1, P0 ;  /* 0x0000002200097211 */ /* 0x000fe200000f0eff */
[----:B------:R1:W5:Y:S01]  /*0310*/  LDG.E.U16 R25, desc[UR10][R4.64] ;  /* 0x0000000a04197981 */ /* 0x000362000c1e1500 */
[----:B----4-:R-:W-:-:S02]  /*0320*/  LEA R6, P0, R3, R32, 0x1 ;  /* 0x0000002003067211 */ /* 0x010fc400078008ff */
[C---:B------:R-:W-:Y:S01]  /*0330*/  LEA R0, R30.reuse, R18, 0x2 ;  /* 0x000000121e007211 */ /* 0x040fe200078e10ff */
[----:B------:R-:W4:Y:S01]  /*0340*/  LDG.E.U16 R28, desc[UR10][R8.64] ;  /* 0x0000000a081c7981 */ /* 0x000f22000c1e1500 */
[----:B------:R-:W-:Y:S02]  /*0350*/  LEA.HI.X.SX32 R7, R3, R34, 0x1, P0 ;  /* 0x0000002203077211 */ /* 0x000fe400000f0eff */
[-C--:B------:R-:W-:Y:S01]  /*0360*/  LEA R14, P1, R15, R32.reuse, 0x1 ;  /* 0x000000200f0e7211 */ /* 0x080fe200078208ff */
[----:B------:R-:W-:Y:S01]  /*0370*/  IMAD R19, R30, 0x4, R0 ;  /* 0x000000041e137824 */ /* 0x000fe200078e0200 */
[----:B0-----:R-:W-:Y:S01]  /*0380*/  LEA R10, P0, R0, R32, 0x1 ;  /* 0x00000020000a7211 */ /* 0x001fe200078008ff */
[----:B------:R0:W4:Y:S02]  /*0390*/  LDG.E.U16 R27, desc[UR10][R6.64] ;  /* 0x0000000a061b7981 */ /* 0x000124000c1e1500 */
[----:B------:R-:W-:Y:S01]  /*03a0*/  IMAD R3, R30, 0x4, R19 ;  /* 0x000000041e037824 */ /* 0x000fe200078e0213 */
[----:B------:R-:W-:-:S03]  /*03b0*/  LEA.HI.X.SX32 R11, R0, R34, 0x1, P0 ;  /* 0x00000022000b7211 */ /* 0x000fc600000f0eff */
[C---:B------:R-:W-:Y:S01]  /*03c0*/  IMAD R20, R30.reuse, 0x4, R3 ;  /* 0x000000041e147824 */ /* 0x040fe200078e0203 */
[----:B-1----:R-:W-:Y:S01]  /*03d0*/  LEA R12, P0, R3, R32, 0x1 ;  /* 0x00000020030c7211 */ /* 0x002fe200078008ff */
[----:B------:R-:W4:Y:S03]  /*03e0*/  LDG.E.U16 R10, desc[UR10][R10.64] ;  /* 0x0000000a0a0a7981 */ /* 0x000f26000c1e1500 */
[----:B------:R-:W-:Y:S02]  /*03f0*/  LEA R0, R30, R20, 0x2 ;  /* 0x000000141e007211 */ /* 0x000fe400078e10ff */
[-C--:B------:R-:W-:Y:S02]  /*0400*/  LEA.HI.X.SX32 R15, R15, R34.reuse, 0x1, P1 ;  /* 0x000000220f0f7211 */ /* 0x080fe400008f0eff */
[----:B------:R-:W-:Y:S02]  /*0410*/  LEA.HI.X.SX32 R13, R3, R34, 0x1, P0 ;  /* 0x00000022030d7211 */ /* 0x000fe400000f0eff */
[-C--:B------:R-:W-:Y:S01]  /*0420*/  LEA R16, P1, R0, R32.reuse, 0x1 ;  /* 0x0000002000107211 */ /* 0x080fe200078208ff */
[----:B------:R-:W4:Y:S01]  /*0430*/  LDG.E.U16 R14, desc[UR10][R14.64] ;  /* 0x0000000a0e0e7981 */ /* 0x000f22000c1e1500 */
[----:B------:R-:W-:-:S02]  /*0440*/  LEA R4, P0, R18, R32, 0x1 ;  /* 0x0000002012047211 */ /* 0x000fc400078008ff */
[-C--:B------:R-:W-:Y:S02]  /*0450*/  LEA.HI.X.SX32 R17, R0, R34.reuse, 0x1, P1 ;  /* 0x0000002200117211 */ /* 0x080fe400008f0eff */
[----:B------:R-:W-:Y:S02]  /*0460*/  LEA.HI.X.SX32 R5, R18, R34, 0x1, P0 ;  /* 0x0000002212057211 */ /* 0x000fe400000f0eff */
[CC--:B0-----:R-:W-:Y:S01]  /*0470*/  LEA R6, P0, R19.reuse, R32.reuse, 0x1 ;  /* 0x0000002013067211 */ /* 0x0c1fe200078008ff */
[----:B------:R-:W-:Y:S01]  /*0480*/  IMAD R3, R30, 0x4, R0 ;  /* 0x000000041e037824 */ /* 0x000fe200078e0200 */
[C---:B------:R-:W-:Y:S01]  /*0490*/  LEA R8, P1, R20.reuse, R32, 0x1 ;  /* 0x0000002014087211 */ /* 0x040fe200078208ff */
[----:B------:R0:W4:Y:S01]  /*04a0*/  LDG.E.U16 R30, desc[UR10][R12.64] ;  /* 0x0000000a0c1e7981 */ /* 0x000122000c1e1500 */
[-C--:B------:R-:W-:Y:S02]  /*04b0*/  LEA.HI.X.SX32 R7, R19, R34.reuse, 0x1, P0 ;  /* 0x0000002213077211 */ /* 0x080fe400000f0eff */
[----:B------:R-:W-:Y:S01]  /*04c0*/  LEA.HI.X.SX32 R9, R20, R34, 0x1, P1 ;  /* 0x0000002214097211 */ /* 0x000fe200008f0eff */
[----:B------:R-:W4:Y:S04]  /*04d0*/  LDG.E.U16 R16, desc[UR10][R16.64] ;  /* 0x0000000a10107981 */ /* 0x000f28000c1e1500 */
[----:B------:R-:W4:Y:S04]  /*04e0*/  LDG.E.U16 R5, desc[UR10][R4.64] ;  /* 0x0000000a04057981 */ /* 0x000f28000c1e1500 */
[----:B------:R1:W4:Y:S04]  /*04f0*/  LDG.E.U16 R7, desc[UR10][R6.64] ;  /* 0x0000000a06077981 */ /* 0x000328000c1e1500 */
[----:B------:R-:W4:Y:S01]  /*0500*/  LDG.E.U16 R9, desc[UR10][R8.64] ;  /* 0x0000000a08097981 */ /* 0x000f22000c1e1500 */
[----:B------:R-:W-:-:S04]  /*0510*/  LEA R18, P0, R3, R32, 0x1 ;  /* 0x0000002003127211 */ /* 0x000fc800078008ff */
[----:B------:R-:W-:-:S06]  /*0520*/  LEA.HI.X.SX32 R19, R3, R34, 0x1, P0 ;  /* 0x0000002203137211 */ /* 0x000fcc00000f0eff */
[----:B------:R-:W4:Y:S01]  /*0530*/  LDG.E.U16 R19, desc[UR10][R18.64] ;  /* 0x0000000a12137981 */ /* 0x000f22000c1e1500 */
[----:B------:R-:W1:Y:S01]  /*0540*/  S2UR UR6, SR_CgaCtaId ;  /* 0x00000000000679c3 */ /* 0x000e620000008800 */
[----:B0-----:R-:W-:Y:S02]  /*0550*/  LOP3.LUT R12, R2, 0x3f, RZ, 0xc0, !PT ;  /* 0x0000003f020c7812 */ /* 0x001fe400078ec0ff */
[----:B------:R-:W-:Y:S01]  /*0560*/  SHF.R.S32.HI R15, RZ, 0x6, R2 ;  /* 0x00000006ff0f7819 */ /* 0x000fe20000011402 */
[----:B------:R-:W-:Y:S02]  /*0570*/  UMOV UR4, 0x400 ;  /* 0x0000040000047882 */ /* 0x000fe40000000000 */
[----:B------:R-:W-:Y:S01]  /*0580*/  IMAD.SHL.U32 R0, R12, 0x2, RZ ;  /* 0x000000020c007824 */ /* 0x000fe200078e00ff */
[----:B------:R-:W-:-:S04]  /*0590*/  SGXT R15, R15, 0x1 ;  /* 0x000000010f0f781a */ /* 0x000fc80000000200 */
[----:B------:R-:W-:-:S04]  /*05a0*/  LOP3.LUT R15, R0, 0x90, R15, 0x78, !PT ;  /* 0x00000090000f7812 */ /* 0x000fc800078e780f */
[----:B------:R-:W-:Y:S01]  /*05b0*/  LOP3.LUT R0, R15, 0x20, RZ, 0x3c, !PT ;  /* 0x000000200f007812 */ /* 0x000fe200078e3cff */
[----:B-1----:R-:W-:Y:S01]  /*05c0*/  ULEA UR6, UR6, UR4, 0x18 ;  /* 0x0000000406067291 */ /* 0x002fe2000f8ec0ff */
[----:B------:R-:W0:Y:S01]  /*05d0*/  LDCU UR4, c[0x0][0x3f0] ;  /* 0x00007e00ff0477ac */ /* 0x000e220008000800 */
[----:B------:R-:W-:Y:S01]  /*05e0*/  LOP3.LUT R3, R2, 0x60, RZ, 0xc0, !PT ;  /* 0x0000006002037812 */ /* 0x000fe200078ec0ff */
[----:B------:R-:W-:Y:S01]  /*05f0*/  IMAD.MOV.U32 R53, RZ, RZ, -0x800000 ;  /* 0xff800000ff357424 */ /* 0x000fe200078e00ff */
[----:B------:R-:W-:Y:S01]  /*0600*/  MOV R66, 0xff800000 ;  /* 0xff80000000427802 */ /* 0x000fe20000000f00 */
[----:B------:R-:W-:Y:S01]  /*0610*/  IMAD.MOV.U32 R67, RZ, RZ, -0x800000 ;  /* 0xff800000ff437424 */ /* 0x000fe200078e00ff */
[----:B------:R-:W-:Y:S01]  /*0620*/  MOV R93, 0x3f800000 ;  /* 0x3f800000005d7802 */ /* 0x000fe20000000f00 */
[----:B------:R-:W-:Y:S01]  /*0630*/  IMAD.MOV.U32 R72, RZ, RZ, -0x800000 ;  /* 0xff800000ff487424 */ /* 0x000fe200078e00ff */
[----:B------:R-:W-:Y:S01]  /*0640*/  CS2R R36, SRZ ;  /* 0x0000000000247805 */ /* 0x000fe2000001ff00 */
[----:B0-----:R-:W-:Y:S01]  /*0650*/  UISETP.GE.AND UP0, UPT, UR4, 0x1, UPT ;  /* 0x000000010400788c */ /* 0x001fe2000bf06270 */
[----:B------:R-:W-:Y:S01]  /*0660*/  IMAD.MOV.U32 R92, RZ, RZ, 0x3f800000 ;  /* 0x3f800000ff5c7424 */ /* 0x000fe200078e00ff */
[----:B------:R-:W-:Y:S01]  /*0670*/  CS2R R38, SRZ ;  /* 0x0000000000267805 */ /* 0x000fe2000001ff00 */
[----:B------:R-:W-:Y:S01]  /*0680*/  IMAD.MOV.U32 R90, RZ, RZ, 0x3f800000 ;  /* 0x3f800000ff5a7424 */ /* 0x000fe200078e00ff */
[----:B------:R-:W-:Y:S01]  /*0690*/  CS2R R32, SRZ ;  /* 0x0000000000207805 */ /* 0x000fe2000001ff00 */
[----:B------:R-:W-:Y:S01]  /*06a0*/  IMAD.MOV.U32 R91, RZ, RZ, 0x3f800000 ;  /* 0x3f800000ff5b7424 */ /* 0x000fe200078e00ff */
[----:B------:R-:W-:-:S02]  /*06b0*/  CS2R R34, SRZ ;  /* 0x0000000000227805 */ /* 0x000fc4000001ff00 */
[C---:B------:R-:W-:Y:S01]  /*06c0*/  LOP3.LUT R20, R2.reuse, 0x7f, RZ, 0xc0, !PT ;  /* 0x0000007f02147812 */ /* 0x040fe200078ec0ff */
[C---:B------:R-:W-:Y:S01]  /*06d0*/  IMAD.SHL.U32 R6, R2.reuse, 0x2, RZ ;  /* 0x0000000202067824 */ /* 0x040fe200078e00ff */
[----:B------:R-:W-:Y:S02]  /*06e0*/  LOP3.LUT R4, R2, 0x7, RZ, 0xc0, !PT ;  /* 0x0000000702047812 */ /* 0x000fe400078ec0ff */
[----:B------:R-:W-:Y:S01]  /*06f0*/  SHF.L.U32 R3, R3, 0x3, RZ ;  /* 0x0000000303037819 */ /* 0x000fe200000006ff */
[----:B--2---:R-:W-:Y:S04]  /*0700*/  STS.U16 [R15+UR6], R22 ;  /* 0x000000160f007988 */ /* 0x004fe80008000406 */
[----:B---3--:R-:W-:Y:S04]  /*0710*/  STS.U16 [R15+UR6+0x200], R24 ;  /* 0x000200180f007988 */ /* 0x008fe80008000406 */
[----:B-----5:R-:W-:Y:S04]  /*0720*/  STS.U16 [R15+UR6+0x400], R26 ;  /* 0x0004001a0f007988 */ /* 0x020fe80008000406 */
[----:B----4-:R0:W-:Y:S04]  /*0730*/  STS.U16 [R15+UR6+0x600], R28 ;  /* 0x0006001c0f007988 */ /* 0x0101e80008000406 */
[----:B------:R-:W-:Y:S04]  /*0740*/  STS.U16 [R15+UR6+0xa00], R10 ;  /* 0x000a000a0f007988 */ /* 0x000fe80008000406 */
[----:B------:R-:W-:Y:S04]  /*0750*/  STS.U16 [R15+UR6+0x800], R14 ;  /* 0x0008000e0f007988 */ /* 0x000fe80008000406 */
[----:B------:R1:W-:Y:S04]  /*0760*/  STS.U16 [R15+UR6+0xc00], R30 ;  /* 0x000c001e0f007988 */ /* 0x0003e80008000406 */
[----:B------:R2:W-:Y:S04]  /*0770*/  STS.U16 [R15+UR6+0xe00], R16 ;  /* 0x000e00100f007988 */ /* 0x0005e80008000406 */
[----:B------:R-:W-:Y:S04]  /*0780*/  STS.U16 [R0+UR6+0x100], R21 ;  /* 0x0001001500007988 */ /* 0x000fe80008000406 */
[----:B------:R-:W-:Y:S04]  /*0790*/  STS.U16 [R0+UR6+0x300], R23 ;  /* 0x0003001700007988 */ /* 0x000fe80008000406 */
[----:B------:R-:W-:Y:S04]  /*07a0*/  STS.U16 [R0+UR6+0x500], R25 ;  /* 0x0005001900007988 */ /* 0x000fe80008000406 */
[----:B------:R-:W-:Y:S04]  /*07b0*/  STS.U16 [R0+UR6+0x700], R27 ;  /* 0x0007001b00007988 */ /* 0x000fe80008000406 */
[----:B------:R-:W-:Y:S04]  /*07c0*/  STS.U16 [R0+UR6+0x900], R5 ;  /* 0x0009000500007988 */ /* 0x000fe80008000406 */
[----:B------:R-:W-:Y:S04]  /*07d0*/  STS.U16 [R0+UR6+0xb00], R7 ;  /* 0x000b000700007988 */ /* 0x000fe80008000406 */
[----:B------:R-:W-:Y:S01]  /*07e0*/  STS.U16 [R0+UR6+0xd00], R9 ;  /* 0x000d000900007988 */ /* 0x000fe20008000406 */
[----:B0-----:R-:W-:-:S02]  /*07f0*/  CS2R R28, SRZ ;  /* 0x00000000001c7805 */ /* 0x001fc4000001ff00 */
[----:B-1----:R-:W-:Y:S02]  /*0800*/  CS2R R30, SRZ ;  /* 0x00000000001e7805 */ /* 0x002fe4000001ff00 */
[----:B--2---:R-:W-:Y:S01]  /*0810*/  CS2R R16, SRZ ;  /* 0x0000000000107805 */ /* 0x004fe2000001ff00 */
[----:B------:R0:W-:Y:S02]  /*0820*/  STS.U16 [R0+UR6+0xf00], R19 ;  /* 0x000f001300007988 */ /* 0x0001e40008000406 */
[----:B0-----:R-:W-:Y:S01]  /*0830*/  CS2R R18, SRZ ;  /* 0x0000000000127805 */ /* 0x001fe2000001ff00 */
[----:B------:R-:W-:Y:S06]  /*0840*/  BRA.U !UP0, `(.L_x_0) ;  /* 0x0000001508f87547 */ /* 0x000fec000b800000 */
[----:B------:R-:W-:Y:S01]  /*0850*/  IMAD.SHL.U32 R5, R2, 0x8, RZ ;  /* 0x0000000802057824 */ /* 0x000fe200078e00ff */
[----:B------:R-:W0:Y:S01]  /*0860*/  LDC.64 R8, c[0x0][0x3c0] ;  /* 0x0000f000ff087b82 */ /* 0x000e220000000a00 */
[----:B------:R-:W-:Y:S01]  /*0870*/  IMAD.SHL.U32 R7, R4, 0x10, RZ ;  /* 0x0000001004077824 */ /* 0x000fe200078e00ff */
[----:B------:R-:W-:Y:S01]  /*0880*/  LOP3.LUT R11, R2, 0x20, RZ, 0xc0, !PT ;  /* 0x00000020020b7812 */ /* 0x000fe200078ec0ff */
[----:B------:R-:W1:Y:S01]  /*0890*/  LDCU UR8, c[0x0][0x3c8] ;  /* 0x00007900ff0877ac */ /* 0x000e620008000800 */
[----:B------:R-:W-:Y:S01]  /*08a0*/  LOP3.LUT R5, R5, 0x30, RZ, 0xc0, !PT ;  /* 0x0000003005057812 */ /* 0x000fe200078ec0ff */
[----:B------:R-:W-:Y:S01]  /*08b0*/  IMAD.MOV.U32 R52, RZ, RZ, -0x800000 ;  /* 0xff800000ff347424 */ /* 0x000fe200078e00ff */
[----:B------:R-:W-:Y:S01]  /*08c0*/  SHF.R.S32.HI R14, RZ, 0x2, R2 ;  /* 0x00000002ff0e7819 */ /* 0x000fe20000011402 */
[C-C-:B------:R-:W-:Y:S01]  /*08d0*/  IMAD R13, R4.reuse, 0x4, R11.reuse ;  /* 0x00000004040d7824 */ /* 0x140fe200078e020b */
[----:B------:R-:W-:Y:S01]  /*08e0*/  LOP3.LUT R10, R7, 0x30, R6, 0x78, !PT ;  /* 0x00000030070a7812 */ /* 0x000fe200078e7806 */
[----:B------:R-:W2:Y:S01]  /*08f0*/  LDCU.64 UR4, c[0x0][0x3d0] ;  /* 0x00007a00ff0477ac */ /* 0x000ea20008000a00 */
[----:B------:R-:W-:Y:S01]  /*0900*/  LEA R7, R4, R5, 0x6 ;  /* 0x0000000504077211 */ /* 0x000fe200078e30ff */
[----:B------:R-:W3:Y:S01]  /*0910*/  LDC R23, c[0x0][0x3d8] ;  /* 0x0000f600ff177b82 */ /* 0x000ee20000000800 */
[----:B------:R-:W-:Y:S01]  /*0920*/  SGXT R4, R14, 0x1 ;  /* 0x000000010e04781a */ /* 0x000fe20000000200 */
[----:B------:R-:W-:Y:S01]  /*0930*/  IMAD.U32 R5, R13, 0x20, R10 ;  /* 0x000000200d057824 */ /* 0x000fe200078e000a */
[----:B------:R-:W-:Y:S01]  /*0940*/  SHF.R.U32.HI R14, RZ, 0x6, R2 ;  /* 0x00000006ff0e7819 */ /* 0x000fe20000011602 */
[----:B------:R-:W-:Y:S01]  /*0950*/  IMAD.SHL.U32 R10, R2, 0x20, RZ ;  /* 0x00000020020a7824 */ /* 0x000fe200078e00ff */
[----:B------:R-:W-:Y:S01]  /*0960*/  LOP3.LUT R13, R4, 0x90, RZ, 0xc0, !PT ;  /* 0x00000090040d7812 */ /* 0x000fe200078ec0ff */
[----:B------:R-:W4:Y:S01]  /*0970*/  LDCU.64 UR12, c[0x0][0x388] ;  /* 0x00007100ff0c77ac */ /* 0x000f220008000a00 */
[----:B------:R-:W-:Y:S01]  /*0980*/  SHF.R.U32.HI R4, RZ, 0x1, R11 ;  /* 0x00000001ff047819 */ /* 0x000fe2000001160b */
[----:B------:R-:W-:Y:S01]  /*0990*/  IMAD.MOV.U32 R51, RZ, RZ, -0x800000 ;  /* 0xff800000ff337424 */ /* 0x000fe200078e00ff */
[C---:B------:R-:W-:Y:S01]  /*09a0*/  LOP3.LUT R3, R13.reuse, R3, RZ, 0xfc, !PT ;  /* 0x000000030d037212 */ /* 0x040fe200078efcff */
[----:B-1----:R-:W-:Y:S01]  /*09b0*/  IMAD R12, R12, UR8, RZ ;  /* 0x000000080c0c7c24 */ /* 0x002fe2000f8e02ff */
[C---:B------:R-:W-:Y:S01]  /*09c0*/  LOP3.LUT R16, R13.reuse, R4, RZ, 0x3c, !PT ;  /* 0x000000040d107212 */ /* 0x040fe200078e3cff */
[----:B------:R-:W-:Y:S01]  /*09d0*/  IMAD.MOV.U32 R50, RZ, RZ, -0x800000 ;  /* 0xff800000ff327424 */ /* 0x000fe200078e00ff */
[----:B------:R-:W-:Y:S01]  /*09e0*/  LOP3.LUT R11, R10, 0x360, RZ, 0xc0, !PT ;  /* 0x000003600a0b7812 */ /* 0x000fe200078ec0ff */
[----:B0-----:R-:W-:Y:S01]  /*09f0*/  IMAD R8, R8, UR7, RZ ;  /* 0x0000000708087c24 */ /* 0x001fe2000f8e02ff */
[----:B------:R-:W-:Y:S01]  /*0a00*/  SGXT.U32 R4, R14, 0x1 ;  /* 0x000000010e04781a */ /* 0x000fe20000000000 */
[----:B--2---:R-:W-:Y:S01]  /*0a10*/  UIMAD UR4, UR7, UR4, URZ ;  /* 0x00000004070472a4 */ /* 0x004fe2000f8e02ff */
[----:B------:R-:W-:Y:S01]  /*0a20*/  LOP3.LUT R19, R13, 0x160, R10, 0xf8, !PT ;  /* 0x000001600d137812 */ /* 0x000fe200078ef80a */
[----:B------:R-:W-:Y:S01]  /*0a30*/  IMAD.HI R13, R12, 0x2, RZ ;  /* 0x000000020c0d7827 */ /* 0x000fe200078e02ff */
[----:B------:R-:W-:-:S02]  /*0a40*/  LOP3.LUT R14, R7, 0x10, R6, 0x78, !PT ;  /* 0x00000010070e7812 */ /* 0x000fc400078e7806 */
[----:B------:R-:W-:Y:S02]  /*0a50*/  CS2R R36, SRZ ;  /* 0x0000000000247805 */ /* 0x000fe4000001ff00 */
[----:B------:R-:W-:Y:S01]  /*0a60*/  LOP3.LUT R21, R3, 0x10, R6, 0x78, !PT ;  /* 0x0000001003157812 */ /* 0x000fe200078e7806 */
[----:B------:R-:W-:Y:S01]  /*0a70*/  IMAD.MOV.U32 R92, RZ, RZ, 0x3f800000 ;  /* 0x3f800000ff5c7424 */ /* 0x000fe200078e00ff */
[----:B------:R-:W-:Y:S01]  /*0a80*/  LOP3.LUT R10, R10, 0x60, RZ, 0xc0, !PT ;  /* 0x000000600a0a7812 */ /* 0x000fe200078ec0ff */
[----:B------:R-:W-:Y:S01]  /*0a90*/  IMAD.MOV.U32 R93, RZ, RZ, 0x3f800000 ;  /* 0x3f800000ff5d7424 */ /* 0x000fe200078e00ff */
[----:B------:R-:W-:Y:S01]  /*0aa0*/  IADD3 R6, PT, PT, R16, UR6, R11 ;  /* 0x0000000610067c10 */ /* 0x000fe2000fffe00b */
[----:B------:R-:W-:Y:S01]  /*0ab0*/  IMAD R16, R4, R9, RZ ;  /* 0x0000000904107224 */ /* 0x000fe200078e02ff */
[----:B------:R-:W-:Y:S01]  /*0ac0*/  LOP3.LUT P0, RZ, R2, 0x3, RZ, 0xc0, !PT ;  /* 0x0000000302ff7812 */ /* 0x000fe2000780c0ff */
[----:B------:R-:W-:Y:S01]  /*0ad0*/  VIADD R4, R10, UR6 ;  /* 0x000000060a047c36 */ /* 0x000fe20008000000 */
[----:B------:R-:W-:Y:S01]  /*0ae0*/  LOP3.LUT P1, RZ, R2, 0x1, RZ, 0xc0, !PT ;  /* 0x0000000102ff7812 */ /* 0x000fe2000782c0ff */
[----:B------:R-:W0:Y:S01]  /*0af0*/  LDC.64 R10, c[0x0][0x390] ;  /* 0x0000e400ff0a7b82 */ /* 0x000e220000000a00 */
[----:B------:R-:W-:Y:S01]  /*0b00*/  LEA R18, R9, R16, 0x1 ;  /* 0x0000001009127211 */ /* 0x000fe200078e08ff */
[----:B------:R-:W-:Y:S01]  /*0b10*/  IMAD.MOV.U32 R91, RZ, RZ, 0x3f800000 ;  /* 0x3f800000ff5b7424 */ /* 0x000fe200078e00ff */
[----:B------:R-:W-:-:S02]  /*0b20*/  ISETP.GE.U32.AND P2, PT, R20, 0x40, PT ;  /* 0x000000401400780c */ /* 0x000fc40003f46070 */
[----:B------:R-:W-:Y:S02]  /*0b30*/  CS2R R38, SRZ ;  /* 0x0000000000267805 */ /* 0x000fe4000001ff00 */
[C---:B------:R-:W-:Y:S02]  /*0b40*/  ISETP.LT.U32.AND P0, PT, R20.reuse, 0x40, !P0 ;  /* 0x000000401400780c */ /* 0x040fe40004701070 */
[----:B------:R-:W-:Y:S02]  /*0b50*/  CS2R R32, SRZ ;  /* 0x0000000000207805 */ /* 0x000fe4000001ff00 */
[----:B------:R-:W-:Y:S02]  /*0b60*/  ISETP.LT.U32.AND P1, PT, R20, 0x40, !P1 ;  /* 0x000000401400780c */ /* 0x000fe40004f21070 */
[----:B------:R-:W-:Y:S02]  /*0b70*/  CS2R R34, SRZ ;  /* 0x0000000000227805 */ /* 0x000fe4000001ff00 */
[----:B------:R-:W-:-:S02]  /*0b80*/  LEA R20, R9, R18, 0x1 ;  /* 0x0000001209147211 */ /* 0x000fc400078e08ff */
[----:B------:R-:W-:Y:S02]  /*0b90*/  CS2R R28, SRZ ;  /* 0x00000000001c7805 */ /* 0x000fe4000001ff00 */
[C---:B------:R-:W-:Y:S02]  /*0ba0*/  LOP3.LUT R7, R2.reuse, 0x10, RZ, 0xc0, !PT ;  /* 0x0000001002077812 */ /* 0x040fe400078ec0ff */
[----:B------:R-:W-:Y:S02]  /*0bb0*/  CS2R R30, SRZ ;  /* 0x00000000001e7805 */ /* 0x000fe4000001ff00 */
[----:B------:R-:W-:Y:S01]  /*0bc0*/  LOP3.LUT R3, R2, 0xf, RZ, 0xc0, !PT ;  /* 0x0000000f02037812 */ /* 0x000fe200078ec0ff */
[----:B------:R-:W-:Y:S01]  /*0bd0*/  IMAD R22, R9, 0x2, R20 ;  /* 0x0000000209167824 */ /* 0x000fe200078e0214 */
[----:B------:R-:W-:Y:S01]  /*0be0*/  MOV R49, 0xff800000 ;  /* 0xff80000000317802 */ /* 0x000fe20000000f00 */
[----:B------:R-:W-:Y:S01]  /*0bf0*/  IMAD R26, R7, 0x40, R4 ;  /* 0x00000040071a7824 */ /* 0x000fe200078e0204 */
[----:B------:R-:W-:Y:S01]  /*0c00*/  MOV R90, 0x3f800000 ;  /* 0x3f800000005a7802 */ /* 0x000fe20000000f00 */
[----:B------:R-:W-:Y:S01]  /*0c10*/  IMAD R17, R3, UR5, RZ ;  /* 0x0000000503117c24 */ /* 0x000fe2000f8e02ff */
[----:B------:R-:W-:Y:S01]  /*0c20*/  USHF.L.U32 UR5, UR4, 0x1, URZ ;  /* 0x0000000104057899 */ /* 0x000fe200080006ff */
[----:B------:R-:W-:Y:S01]  /*0c30*/  IMAD R7, R7, 0x20, R14 ;  /* 0x0000002007077824 */ /* 0x000fe200078e020e */
[----:B------:R-:W-:Y:S01]  /*0c40*/  SHF.L.U32 R14, R12, 0x1, RZ ;  /* 0x000000010c0e7819 */ /* 0x000fe200000006ff */
[----:B------:R-:W-:Y:S01]  /*0c50*/  IMAD.SHL.U32 R3, R8, 0x2, RZ ;  /* 0x0000000208037824 */ /* 0x000fe200078e00ff */
[----:B------:R-:W1:Y:S01]  /*0c60*/  LDCU UR9, c[0x0][0x3a8] ;  /* 0x00007500ff0977ac */ /* 0x000e620008000800 */
[----:B------:R-:W-:-:S02]  /*0c70*/  IMAD R24, R9, 0x2, R22 ;  /* 0x0000000209187824 */ /* 0x000fc400078e0216 */
[----:B------:R-:W-:Y:S01]  /*0c80*/  IMAD.HI R4, R8, 0x2, RZ ;  /* 0x0000000208047827 */ /* 0x000fe200078e02ff */
[----:B----4-:R-:W-:Y:S01]  /*0c90*/  IADD3 R75, P3, P4, R14, UR12, R3 ;  /* 0x0000000c0e4b7c10 */ /* 0x010fe2000fc7e003 */
[----:B------:R-:W2:Y:S01]  /*0ca0*/  LDCU UR12, c[0x0][0x3f0] ;  /* 0x00007e00ff0c77ac */ /* 0x000ea20008000800 */
[----:B------:R-:W-:Y:S01]  /*0cb0*/  SHF.L.U32 R3, R17, 0x1, RZ ;  /* 0x0000000111037819 */ /* 0x000fe200000006ff */
[----:B------:R-:W-:Y:S01]  /*0cc0*/  IMAD R12, R9, 0x2, R24 ;  /* 0x00000002090c7824 */ /* 0x000fe200078e0218 */
[----:B------:R-:W-:Y:S01]  /*0cd0*/  IADD3.X R13, PT, PT, R13, UR13, R4, P3, P4 ;  /* 0x0000000d0d0d7c10 */ /* 0x000fe20009fe8404 */
[----:B------:R-:W-:Y:S01]  /*0ce0*/  IMAD.IADD R8, R21, 0x1, R26 ;  /* 0x0000000115087824 */ /* 0x000fe200078e021a */
[-C--:B------:R-:W-:Y:S01]  /*0cf0*/  LEA R86, P6, R18, R75.reuse, 0x1 ;  /* 0x0000004b12567211 */ /* 0x080fe200078c08ff */
[----:B------:R-:W-:Y:S01]  /*0d00*/  IMAD R14, R9, 0x2, R12 ;  /* 0x00000002090e7824 */ /* 0x000fe200078e020c */
[----:B0-----:R-:W-:Y:S01]  /*0d10*/  IADD3 R57, P3, P4, R3, UR5, R10 ;  /* 0x0000000503397c10 */ /* 0x001fe2000fc7e00a */
[----:B------:R-:W-:Y:S01]  /*0d20*/  UIMAD.WIDE UR4, UR4, 0x2, URZ ;  /* 0x00000002040478a5 */ /* 0x000fe2000f8e02ff */
[----:B------:R-:W-:-:S02]  /*0d30*/  LEA R88, P5, R16, R75, 0x1 ;  /* 0x0000004b10587211 */ /* 0x000fc400078a08ff */
[--C-:B------:R-:W-:Y:S02]  /*0d40*/  SHF.R.U32.HI R10, RZ, 0x4, R2.reuse ;  /* 0x00000004ff0a7819 */ /* 0x100fe40000011602 */
[----:B------:R-:W-:Y:S02]  /*0d50*/  LEA.HI.X.SX32 R87, R18, R13, 0x1, P6 ;  /* 0x0000000d12577211 */ /* 0x000fe400030f0eff */
[----:B------:R-:W-:Y:S01]  /*0d60*/  LEA R4, R9, R14, 0x1 ;  /* 0x0000000e09047211 */ /* 0x000fe200078e08ff */
[----:B------:R-:W-:Y:S01]  /*0d70*/  UMOV UR4, URZ ;  /* 0x000000ff00047c82 */ /* 0x000fe20008000000 */
[----:B------:R-:W-:Y:S02]  /*0d80*/  LEA R82, P6, R22, R75, 0x1 ;  /* 0x0000004b16527211 */ /* 0x000fe400078c08ff */
[----:B------:R-:W-:Y:S02]  /*0d90*/  LOP3.LUT R9, R19, 0x10, R2, 0x78, !PT ;  /* 0x0000001013097812 */ /* 0x000fe400078e7802 */
[----:B------:R-:W-:-:S02]  /*0da0*/  CS2R R18, SRZ ;  /* 0x0000000000127805 */ /* 0x000fc4000001ff00 */
[----:B------:R-:W-:Y:S02]  /*0db0*/  LEA.HI R3, R2, 0x38, RZ, 0x1c ;  /* 0x0000003802037811 */ /* 0x000fe400078fe0ff */
[----:B------:R-:W-:Y:S02]  /*0dc0*/  LEA.HI.X.SX32 R89, R16, R13, 0x1, P5 ;  /* 0x0000000d10597211 */ /* 0x000fe400028f0eff */
[----:B------:R-:W-:Y:S02]  /*0dd0*/  SGXT.U32 R2, R10, 0x3 ;  /* 0x000000030a02781a */ /* 0x000fe40000000000 */
[----:B------:R-:W-:Y:S02]  /*0de0*/  LEA R84, P5, R20, R75, 0x1 ;  /* 0x0000004b14547211 */ /* 0x000fe400078a08ff */
[----:B------:R-:W-:Y:S01]  /*0df0*/  LEA.HI.X.SX32 R83, R22, R13, 0x1, P6 ;  /* 0x0000000d16537211 */ /* 0x000fe200030f0eff */
[----:B---3--:R-:W-:Y:S01]  /*0e00*/  IMAD R10, R2, R23, RZ ;  /* 0x00000017020a7224 */ /* 0x008fe200078e02ff */
[----:B------:R-:W-:Y:S01]  /*0e10*/  LEA R78, P6, R12, R75, 0x1 ;  /* 0x0000004b0c4e7211 */ /* 0x000fe200078c08ff */
[----:B------:R-:W-:Y:S01]  /*0e20*/  IMAD.HI R2, R17, 0x2, RZ ;  /* 0x0000000211027827 */ /* 0x000fe200078e02ff */
[----:B------:R-:W-:-:S02]  /*0e30*/  LEA.HI.X.SX32 R85, R20, R13, 0x1, P5 ;  /* 0x0000000d14557211 */ /* 0x000fc400028f0eff */
[----:B------:R-:W-:Y:S02]  /*0e40*/  CS2R R16, SRZ ;  /* 0x0000000000107805 */ /* 0x000fe4000001ff00 */
[----:B------:R-:W-:Y:S02]  /*0e50*/  LEA R80, P5, R24, R75, 0x1 ;  /* 0x0000004b18507211 */ /* 0x000fe400078a08ff */
[----:B------:R-:W-:Y:S01]  /*0e60*/  LEA.HI.X.SX32 R79, R12, R13, 0x1, P6 ;  /* 0x0000000d0c4f7211 */ /* 0x000fe200030f0eff */
[----:B------:R-:W-:Y:S01]  /*0e70*/  IMAD R12, R23, 0x8, R10 ;  /* 0x00000008170c7824 */ /* 0x000fe200078e020a */
[----:B------:R-:W-:Y:S02]  /*0e80*/  LEA R74, P6, R4, R75, 0x1 ;  /* 0x0000004b044a7211 */ /* 0x000fe400078c08ff */
[----:B------:R-:W-:Y:S02]  /*0e90*/  LEA.HI.X.SX32 R81, R24, R13, 0x1, P5 ;  /* 0x0000000d18517211 */ /* 0x000fe400028f0eff */
[----:B------:R-:W-:-:S02]  /*0ea0*/  LEA R76, P5, R14, R75, 0x1 ;  /* 0x0000004b0e4c7211 */ /* 0x000fc400078a08ff */
[-C--:B------:R-:W-:Y:S01]  /*0eb0*/  LEA.HI.X.SX32 R75, R4, R13.reuse, 0x1, P6 ;  /* 0x0000000d044b7211 */ /* 0x080fe200030f0eff */
[----:B------:R-:W-:Y:S01]  /*0ec0*/  IMAD R4, R23, 0x8, R12 ;  /* 0x0000000817047824 */ /* 0x000fe200078e020c */
[----:B------:R-:W-:Y:S01]  /*0ed0*/  LEA.HI.X.SX32 R77, R14, R13, 0x1, P5 ;  /* 0x0000000d0e4d7211 */ /* 0x000fe200028f0eff */
[----:B------:R-:W-:Y:S01]  /*0ee0*/  IMAD.MOV.U32 R14, RZ, RZ, RZ ;  /* 0x000000ffff0e7224 */ /* 0x000fe200078e00ff */
[----:B------:R-:W-:Y:S01]  /*0ef0*/  IADD3.X R13, PT, PT, R2, UR5, R11, P3, P4 ;  /* 0x00000005020d7c10 */ /* 0x000fe20009fe840b */
[----:B------:R-:W-:Y:S01]  /*0f00*/  IMAD R11, R3, R23, RZ ;  /* 0x00000017030b7224 */ /* 0x000fe200078e02ff */
[C---:B------:R-:W-:Y:S02]  /*0f10*/  LEA R2, R23.reuse, R4, 0x3 ;  /* 0x0000000417027211 */ /* 0x040fe400078e18ff */
[-C--:B------:R-:W-:Y:S02]  /*0f20*/  LEA R70, P5, R10, R57.reuse, 0x1 ;  /* 0x000000390a467211 */ /* 0x080fe400078a08ff */
[----:B------:R-:W-:Y:S01]  /*0f30*/  LEA R68, P4, R12, R57, 0x1 ;  /* 0x000000390c447211 */ /* 0x000fe200078808ff */
[----:B------:R-:W-:Y:S01]  /*0f40*/  IMAD R3, R23, 0x8, R2 ;  /* 0x0000000817037824 */ /* 0x000fe200078e0202 */
[----:B------:R-:W-:-:S02]  /*0f50*/  LEA.HI.X.SX32 R71, R10, R13, 0x1, P5 ;  /* 0x0000000d0a477211 */ /* 0x000fc400028f0eff */
[-C--:B------:R-:W-:Y:S01]  /*0f60*/  LEA R64, P5, R4, R57.reuse, 0x1 ;  /* 0x0000003904407211 */ /* 0x080fe200078a08ff */
[C---:B------:R-:W-:Y:S01]  /*0f70*/  IMAD R10, R23.reuse, 0x8, R3 ;  /* 0x00000008170a7824 */ /* 0x040fe200078e0203 */
[----:B------:R-:W-:Y:S02]  /*0f80*/  LEA R62, P6, R2, R57, 0x1 ;  /* 0x00000039023e7211 */ /* 0x000fe400078c08ff */
[-C--:B------:R-:W-:Y:S02]  /*0f90*/  LEA.HI.X.SX32 R65, R4, R13.reuse, 0x1, P5 ;  /* 0x0000000d04417211 */ /* 0x080fe400028f0eff */
[----:B------:R-:W-:Y:S02]  /*0fa0*/  LEA R4, R23, R10, 0x3 ;  /* 0x0000000a17047211 */ /* 0x000fe400078e18ff */
[-C--:B------:R-:W-:Y:S02]  /*0fb0*/  LEA.HI.X.SX32 R69, R12, R13.reuse, 0x1, P4 ;  /* 0x0000000d0c457211 */ /* 0x080fe400020f0eff */
[----:B------:R-:W-:-:S02]  /*0fc0*/  LEA.HI.X.SX32 R63, R2, R13, 0x1, P6 ;  /* 0x0000000d023f7211 */ /* 0x000fc400030f0eff */
[-C--:B------:R-:W-:Y:S02]  /*0fd0*/  LEA R54, P3, R11, R57.reuse, 0x1 ;  /* 0x000000390b367211 */ /* 0x080fe400078608ff */
[-C--:B------:R-:W-:Y:S02]  /*0fe0*/  LEA R60, P4, R3, R57.reuse, 0x1 ;  /* 0x00000039033c7211 */ /* 0x080fe400078808ff */
[-C--:B------:R-:W-:Y:S02]  /*0ff0*/  LEA R58, P5, R10, R57.reuse, 0x1 ;  /* 0x000000390a3a7211 */ /* 0x080fe400078a08ff */
[----:B------:R-:W-:Y:S02]  /*1000*/  LEA R56, P6, R4, R57, 0x1 ;  /* 0x0000003904387211 */ /* 0x000fe400078c08ff */
[-C--:B------:R-:W-:Y:S02]  /*1010*/  LEA.HI.X.SX32 R55, R11, R13.reuse, 0x1, P3 ;  /* 0x0000000d0b377211 */ /* 0x080fe400018f0eff */
[----:B------:R-:W-:-:S02]  /*1020*/  LEA.HI.X.SX32 R61, R3, R13, 0x1, P4 ;  /* 0x0000000d033d7211 */ /* 0x000fc400020f0eff */
[-C--:B------:R-:W-:Y:S02]  /*1030*/  LEA.HI.X.SX32 R59, R10, R13.reuse, 0x1, P5 ;  /* 0x0000000d0a3b7211 */ /* 0x080fe400028f0eff */
[----:B------:R-:W-:Y:S02]  /*1040*/  LEA.HI.X.SX32 R57, R4, R13, 0x1, P6 ;  /* 0x0000000d04397211 */ /* 0x000fe400030f0eff */
[C---:B------:R-:W-:Y:S02]  /*1050*/  LOP3.LUT R10, R15.reuse, 0x40, RZ, 0x3c, !PT ;  /* 0x000000400f0a7812 */ /* 0x040fe400078e3cff */
[----:B------:R-:W-:Y:S02]  /*1060*/  LOP3.LUT R11, R15, 0x60, RZ, 0x3c, !PT ;  /* 0x000000600f0b7812 */ /* 0x000fe400078e3cff */
[----:B------:R-:W-:Y:S02]  /*1070*/  MOV R3, RZ ;  /* 0x000000ff00037202 */ /* 0x000fe40000000f00 */
[----:B------:R-:W-:-:S02]  /*1080*/  LOP3.LUT R4, R5, 0x40, RZ, 0x3c, !PT ;  /* 0x0000004005047812 */ /* 0x000fc400078e3cff */
[----:B-12---:R-:W-:-:S07]  /*1090*/  LOP3.LUT R13, R7, 0x20, RZ, 0x3c, !PT ;  /* 0x00000020070d7812 */ /* 0x006fce00078e3cff */
.L_x_1:
[----:B------:R-:W-:-:S04]  /*10a0*/  IMAD.WIDE R22, R14, 0x2, R80 ;  /* 0x000000020e167825 */ /* 0x000fc800078e0250 */
[C---:B------:R-:W-:Y:S01]  /*10b0*/  IMAD.WIDE R20, R14.reuse, 0x2, R78 ;  /* 0x000000020e147825 */ /* 0x040fe200078e024e */
[----:B------:R0:W2:Y:S03]  /*10c0*/  LDG.E.U16 R72, desc[UR10][R22.64] ;  /* 0x0000000a16487981 */ /* 0x0000a6000c1e1500 */
[C---:B------:R-:W-:Y:S01]  /*10d0*/  IMAD.WIDE R24, R14.reuse, 0x2, R86 ;  /* 0x000000020e187825 */ /* 0x040fe200078e0256 */
[----:B------:R1:W3:Y:S03]  /*10e0*/  LDG.E.U16 R73, desc[UR10][R20.64] ;  /* 0x0000000a14497981 */ /* 0x0002e6000c1e1500 */
[C---:B------:R-:W-:Y:S01]  /*10f0*/  IMAD.WIDE R40, R14.reuse, 0x2, R88 ;  /* 0x000000020e287825 */ /* 0x040fe200078e0258 */
[----:B------:R4:W5:Y:S03]  /*1100*/  LDG.E.U16 R53, desc[UR10][R24.64] ;  /* 0x0000000a18357981 */ /* 0x000966000c1e1500 */
[----:B0-----:R-:W-:-:S02]  /*1110*/  IMAD.WIDE R22, R14, 0x2, R76 ;  /* 0x000000020e167825 */ /* 0x001fc400078e024c */
[----:B------:R-:W3:Y:S02]  /*1120*/  LDG.E.U16 R40, desc[UR10][R40.64] ;  /* 0x0000000a28287981 */ /* 0x000ee4000c1e1500 */
[C---:B------:R-:W-:Y:S02]  /*1130*/  IMAD.WIDE R26, R14.reuse, 0x2, R84 ;  /* 0x000000020e1a7825 */ /* 0x040fe400078e0254 */
[----:B------:R-:W5:Y:S02]  /*1140*/  LDG.E.U16 R23, desc[UR10][R22.64] ;  /* 0x0000000a16177981 */ /* 0x000f64000c1e1500 */
[C---:B-1----:R-:W-:Y:S02]  /*1150*/  IMAD.WIDE R20, R14.reuse, 0x2, R74 ;  /* 0x000000020e147825 */ /* 0x042fe400078e024a */
[----:B------:R-:W5:Y:S02]  /*1160*/  LDG.E.U16 R67, desc[UR10][R26.64] ;  /* 0x0000000a1a437981 */ /* 0x000f64000c1e1500 */
[----:B----4-:R-:W-:-:S02]  /*1170*/  IMAD.WIDE R24, R14, 0x2, R82 ;  /* 0x000000020e187825 */ /* 0x010fc400078e0252 */
[----:B------:R-:W4:Y:S04]  /*1180*/  LDG.E.U16 R20, desc[UR10][R20.64] ;  /* 0x0000000a14147981 */ /* 0x000f28000c1e1500 */
[----:B------:R-:W4:Y:S01]  /*1190*/  LDG.E.U16 R66, desc[UR10][R24.64] ;  /* 0x0000000a18427981 */ /* 0x000f22000c1e1500 */
[----:B------:R-:W-:Y:S06]  /*11a0*/  BAR.SYNC.DEFER_BLOCKING 0x0 ;  /* 0x0000000000007b1d */ /* 0x000fec0000010000 */
[----:B--2---:R-:W-:Y:S04]  /*11b0*/  STS.U16 [R15+UR6+0x1400], R72 ;  /* 0x001400480f007988 */ /* 0x004fe80008000406 */
[----:B---3--:R-:W-:Y:S04]  /*11c0*/  STS.U16 [R15+UR6+0x1000], R40 ;  /* 0x001000280f007988 */ /* 0x008fe80008000406 */
[----:B-----5:R-:W-:Y:S04]  /*11d0*/  STS.U16 [R0+UR6+0x1100], R53 ;  /* 0x0011003500007988 */ /* 0x020fe80008000406 */
[----:B------:R-:W-:Y:S04]  /*11e0*/  STS.U16 [R0+UR6+0x1500], R73 ;  /* 0x0015004900007988 */ /* 0x000fe80008000406 */
[----:B------:R-:W-:Y:S04]  /*11f0*/  STS.U16 [R10+UR6+0x1200], R67 ;  /* 0x001200430a007988 */ /* 0x000fe80008000406 */
[----:B------:R-:W-:Y:S04]  /*1200*/  STS.U16 [R10+UR6+0x1600], R23 ;  /* 0x001600170a007988 */ /* 0x000fe80008000406 */
[----:B----4-:R-:W-:Y:S04]  /*1210*/  STS.U16 [R11+UR6+0x1300], R66 ;  /* 0x001300420b007988 */ /* 0x010fe80008000406 */
[----:B------:R-:W-:Y:S01]  /*1220*/  STS.U16 [R11+UR6+0x1700], R20 ;  /* 0x001700140b007988 */ /* 0x000fe20008000406 */
[----:B------:R-:W-:Y:S06]  /*1230*/  BAR.SYNC.DEFER_BLOCKING 0x0 ;  /* 0x0000000000007b1d */ /* 0x000fec0000010000 */
[----:B------:R-:W-:Y:S04]  /*1240*/  LDSM.16.MT88.4 R44, [R7+UR6] ;  /* 0x00000006072c783b */ /* 0x000fe80008004200 */
[----:B------:R-:W0:Y:S04]  /*1250*/  LDSM.16.M88.4 R20, [R5+UR6+0x1000] ;  /* 0x001000060514783b */ /* 0x000e280008000200 */
[----:B------:R-:W1:Y:S04]  /*1260*/  LDSM.16.MT88.4 R40, [R7+UR6+0x400] ;  /* 0x000400060728783b */ /* 0x000e680008004200 */
[----:B------:R-:W2:Y:S01]  /*1270*/  LDSM.16.MT88.4 R24, [R13+UR6] ;  /* 0x000000060d18783b */ /* 0x000ea20008004200 */
[----:B0-----:R-:W-:-:S15]  /*1280*/  HMMA.16816.F32 R44, R44, R20, RZ ;  /* 0x000000142c2c723c */ /* 0x001fde00000018ff */
[----:B------:R-:W-:-:S05]  /*1290*/  NOP ;  /* 0x0000000000007918 */ /* 0x000fca0000000000 */
[----:B-1----:R-:W-:Y:S01]  /*12a0*/  HMMA.16816.F32 R40, R40, R22, R44 ;  /* 0x000000162828723c */ /* 0x002fe2000000182c */
[----:B------:R-:W0:Y:S07]  /*12b0*/  LDSM.16.MT88.4 R44, [R13+UR6+0x400] ;  /* 0x000400060d2c783b */ /* 0x000e2e0008004200 */
[----:B--2---:R-:W-:-:S15]  /*12c0*/  HMMA.16816.F32 R24, R24, R20, RZ ;  /* 0x000000141818723c */ /* 0x004fde00000018ff */
[----:B------:R-:W-:-:S05]  /*12d0*/  NOP ;  /* 0x0000000000007918 */ /* 0x000fca0000000000 */
[----:B0-----:R-:W-:Y:S01]  /*12e0*/  HMMA.16816.F32 R24, R44, R22, R24 ;  /* 0x000000162c18723c */ /* 0x001fe20000001818 */
[----:B------:R-:W-:Y:S04]  /*12f0*/  LDSM.16.MT88.4 R44, [R7+UR6+0x800] ;  /* 0x00080006072c783b */ /* 0x000fe80008004200 */
[----:B------:R-:W0:Y:S03]  /*1300*/  LDSM.16.M88.4 R20, [R4+UR6+0x1000] ;  /* 0x001000060414783b */ /* 0x000e260008000200 */
[-C--:B0-----:R-:W-:Y:S01]  /*1310*/  HMMA.16816.F32 R40, R44, R20.reuse, R40 ;  /* 0x000000142c28723c */ /* 0x081fe20000001828 */
[----:B------:R-:W0:Y:S11]  /*1320*/  LDSM.16.MT88.4 R44, [R13+UR6+0x800] ;  /* 0x000800060d2c783b */ /* 0x000e360008004200 */
[----:B0-----:R-:W-:Y:S01]  /*1330*/  HMMA.16816.F32 R24, R44, R20, R24 ;  /* 0x000000142c18723c */ /* 0x001fe20000001818 */
[----:B------:R-:W0:Y:S07]  /*1340*/  LDSM.16.MT88.4 R44, [R7+UR6+0xc00] ;  /* 0x000c0006072c783b */ /* 0x000e2e0008004200 */
[----:B0-----:R-:W-:Y:S01]  /*1350*/  HMMA.16816.F32 R40, R44, R22, R40 ;  /* 0x000000162c28723c */ /* 0x001fe20000001828 */
[----:B------:R-:W0:-:S15]  /*1360*/  LDSM.16.MT88.4 R44, [R13+UR6+0xc00] ;  /* 0x000c00060d2c783b */ /* 0x000e1e0008004200 */
[----:B------:R-:W-:-:S03]  /*1370*/  NOP ;  /* 0x0000000000007918 */ /* 0x000fc60000000000 */
[----:B------:R-:W-:Y:S01]  /*1380*/  FMUL R20, R40, UR9 ;  /* 0x0000000928147c20 */ /* 0x000fe20008400000 */
[----:B0-----:R-:W-:Y:S01]  /*1390*/  HMMA.16816.F32 R24, R44, R22, R24 ;  /* 0x000000162c18723c */ /* 0x001fe20000001818 */
[----:B------:R-:W-:-:S05]  /*13a0*/  FMUL R23, R41, UR9 ;  /* 0x0000000929177c20 */ /* 0x000fca0008400000 */
[----:B------:R-:W-:-:S05]  /*13b0*/  FMNMX R44, R20, R23, !PT ;  /* 0x00000017142c7209 */ /* 0x000fca0007800000 */
[----:B------:R-:W0:Y:S01]  /*13c0*/  SHFL.BFLY PT, R45, R44, 0x2, 0x1f ;  /* 0x0c401f002c2d7f89 */ /* 0x000e2200000e0000 */
[----:B------:R-:W-:Y:S01]  /*13d0*/  FMUL R46, R42, UR9 ;  /* 0x000000092a2e7c20 */ /* 0x000fe20008400000 */
[----:B------:R-:W-:Y:S01]  /*13e0*/  FMUL R23, R43, UR9 ;  /* 0x000000092b177c20 */ /* 0x000fe20008400000 */
[----:B------:R-:W1:Y:S05]  /*13f0*/  S2R R21, SR_TID.X ;  /* 0x0000000000157919 */ /* 0x000e6a0000002100 */
[----:B------:R-:W-:Y:S01]  /*1400*/  FMUL R53, R24, UR9 ;  /* 0x0000000918357c20 */ /* 0x000fe20008400000 */
[----:B------:R-:W-:Y:S01]  /*1410*/  FMUL R20, R25, UR9 ;  /* 0x0000000919147c20 */ /* 0x000fe20008400000 */
[----:B------:R-:W-:-:S04]  /*1420*/  FMNMX R46, R46, R23, !PT ;  /* 0x000000172e2e7209 */ /* 0x000fc80007800000 */
[----:B------:R-:W-:Y:S01]  /*1430*/  FMNMX R53, R53, R20, !PT ;  /* 0x0000001435357209 */ /* 0x000fe20007800000 */
[----:B------:R-:W2:Y:S04]  /*1440*/  S2UR UR8, SR_CgaCtaId ;  /* 0x00000000000879c3 */ /* 0x000ea80000008800 */
[----:B------:R-:W-:Y:S01]  /*1450*/  SHFL.BFLY PT, R66, R53, 0x2, 0x1f ;  /* 0x0c401f0035427f89 */ /* 0x000fe200000e0000 */
[----:B0-----:R-:W-:-:S03]  /*1460*/  FMNMX R22, R44, R45, !PT ;  /* 0x0000002d2c167209 */ /* 0x001fc60007800000 */
[----:B------:R-:W0:Y:S01]  /*1470*/  SHFL.BFLY PT, R45, R46, 0x2, 0x1f ;  /* 0x0c401f002e2d7f89 */ /* 0x000e2200000e0000 */
[----:B------:R-:W-:Y:S01]  /*1480*/  UMOV UR5, 0x400 ;  /* 0x0000040000057882 */ /* 0x000fe20000000000 */
[----:B------:R-:W-:Y:S01]  /*1490*/  FMUL R67, R27, UR9 ;  /* 0x000000091b437c20 */ /* 0x000fe20008400000 */
[----:B-1----:R-:W-:Y:S01]  /*14a0*/  IMAD.SHL.U32 R47, R21, 0x2, RZ ;  /* 0x00000002152f7824 */ /* 0x002fe200078e00ff */
[----:B------:R-:W-:Y:S01]  /*14b0*/  SHF.R.U32.HI R20, RZ, 0x3, R21 ;  /* 0x00000003ff147819 */ /* 0x000fe20000011615 */
[----:B--2---:R-:W-:-:S03]  /*14c0*/  ULEA UR5, UR8, UR5, 0x18 ;  /* 0x0000000508057291 */ /* 0x004fc6000f8ec0ff */
[----:B------:R-:W-:Y:S01]  /*14d0*/  LOP3.LUT R47, R47, 0x38, RZ, 0xc0, !PT ;  /* 0x000000382f2f7812 */ /* 0x000fe200078ec0ff */
[----:B------:R-:W-:Y:S01]  /*14e0*/  BAR.SYNC.DEFER_BLOCKING 0x0 ;  /* 0x0000000000007b1d */ /* 0x000fe20000010000 */
[----:B0-----:R-:W-:Y:S02]  /*14f0*/  FMNMX R44, R46, R45, !PT ;  /* 0x0000002d2e2c7209 */ /* 0x001fe40007800000 */
[----:B------:R-:W-:Y:S01]  /*1500*/  FMNMX R45, R53, R66, !PT ;  /* 0x00000042352d7209 */ /* 0x000fe20007800000 */
[----:B------:R-:W-:Y:S01]  /*1510*/  FMUL R66, R26, UR9 ;  /* 0x000000091a427c20 */ /* 0x000fe20008400000 */
[----:B------:R-:W-:-:S04]  /*1520*/  LOP3.LUT R23, R20, 0x4, RZ, 0xc0, !PT ;  /* 0x0000000414177812 */ /* 0x000fc800078ec0ff */
[----:B------:R-:W-:Y:S02]  /*1530*/  FMNMX R66, R66, R67, !PT ;  /* 0x0000004342427209 */ /* 0x000fe40007800000 */
[----:B------:R-:W-:-:S03]  /*1540*/  IADD3 R20, PT, PT, R47, UR5, RZ ;  /* 0x000000052f147c10 */ /* 0x000fc6000fffe0ff */
[----:B------:R-:W0:Y:S02]  /*1550*/  SHFL.BFLY PT, R67, R66, 0x2, 0x1f ;  /* 0x0c401f0042437f89 */ /* 0x000e2400000e0000 */
[----:B------:R-:W-:Y:S02]  /*1560*/  IMAD.IADD R20, R20, 0x1, R23 ;  /* 0x0000000114147824 */ /* 0x000fe400078e0217 */
[----:B------:R-:W1:Y:S04]  /*1570*/  SHFL.BFLY PT, R23, R22, 0x1, 0x1f ;  /* 0x0c201f0016177f89 */ /* 0x000e6800000e0000 */
[----:B------:R-:W2:Y:S01]  /*1580*/  SHFL.BFLY PT, R53, R44, 0x1, 0x1f ;  /* 0x0c201f002c357f89 */ /* 0x000ea200000e0000 */
[----:B0-----:R-:W-:Y:S02]  /*1590*/  FMNMX R46, R66, R67, !PT ;  /* 0x00000043422e7209 */ /* 0x001fe40007800000 */
[----:B-1----:R-:W-:-:S03]  /*15a0*/  FMNMX R23, R22, R23, !PT ;  /* 0x0000001716177209 */ /* 0x002fc60007800000 */
[----:B------:R-:W0:Y:S04]  /*15b0*/  SHFL.BFLY PT, R73, R46, 0x1, 0x1f ;  /* 0x0c201f002e497f89 */ /* 0x000e2800000e0000 */
[----:B------:R-:W1:Y:S01]  /*15c0*/  SHFL.BFLY PT, R22, R45, 0x1, 0x1f ;  /* 0x0c201f002d167f89 */ /* 0x000e6200000e0000 */
[----:B--2---:R-:W-:-:S03]  /*15d0*/  FMNMX R53, R44, R53, !PT ;  /* 0x000000352c357209 */ /* 0x004fc60007800000 */
[----:B------:R-:W-:Y:S04]  /*15e0*/  @P0 STS [R20+0x1000], R23 ;  /* 0x0010001714000388 */ /* 0x000fe80000000800 */
[----:B------:R-:W-:Y:S01]  /*15f0*/  @P0 STS [R20+0x1040], R53 ;  /* 0x0010403514000388 */ /* 0x000fe20000000800 */
[----:B0-----:R-:W-:Y:S02]  /*1600*/  FMNMX R73, R46, R73, !PT ;  /* 0x000000492e497209 */ /* 0x001fe40007800000 */
[----:B-1----:R-:W-:-:S03]  /*1610*/  FMNMX R67, R45, R22, !PT ;  /* 0x000000162d437209 */ /* 0x002fc60007800000 */
[----:B------:R-:W-:Y:S04]  /*1620*/  @P0 STS [R20+0x10c0], R73 ;  /* 0x0010c04914000388 */ /* 0x000fe80000000800 */
[----:B------:R-:W-:Y:S01]  /*1630*/  @P0 STS [R20+0x1080], R67 ;  /* 0x0010804314000388 */ /* 0x000fe20000000800 */
[----:B------:R-:W-:Y:S01]  /*1640*/  BAR.SYNC.DEFER_BLOCKING 0x0 ;  /* 0x0000000000007b1d */ /* 0x000fe20000010000 */
[----:B------:R-:W-:-:S04]  /*1650*/  LOP3.LUT R21, R21, 0x7f, RZ, 0xc0, !PT ;  /* 0x0000007f15157812 */ /* 0x000fc800078ec0ff */
[----:B------:R-:W-:-:S05]  /*1660*/  LEA R21, R21, UR5, 0x2 ;  /* 0x0000000515157c11 */ /* 0x000fca000f8e10ff */
[----:B------:R-:W0:Y:S04]  /*1670*/  @!P2 LDS R12, [R21+0x1000] ;  /* 0x00100000150ca984 */ /* 0x000e280000000800 */
[----:B0-----:R-:W0:Y:S02]  /*1680*/  SHFL.BFLY PT, R45, R12, 0x1, 0x1f ;  /* 0x0c201f000c2d7f89 */ /* 0x001e2400000e0000 */
[----:B0-----:R-:W-:-:S05]  /*1690*/  FMNMX R22, R12, R45, !PT ;  /* 0x0000002d0c167209 */ /* 0x001fca0007800000 */
[----:B------:R-:W-:Y:S01]  /*16a0*/  @P1 STS [R21+0x1000], R22 ;  /* 0x0010001615001388 */ /* 0x000fe20000000800 */
[----:B------:R-:W-:Y:S06]  /*16b0*/  BAR.SYNC.DEFER_BLOCKING 0x0 ;  /* 0x0000000000007b1d */ /* 0x000fec0000010000 */
[----:B------:R-:W0:Y:S04]  /*16c0*/  LDS R53, [R47+UR5+0x1000] ;  /* 0x001000052f357984 */ /* 0x000e280008000800 */
[----:B------:R-:W1:Y:S04]  /*16d0*/  LDS R66, [R47+UR5+0x1040] ;  /* 0x001040052f427984 */ /* 0x000e680008000800 */
[----:B------:R-:W-:Y:S04]  /*16e0*/  LDS R67, [R47+UR5+0x1080] ;  /* 0x001080052f437984 */ /* 0x000fe80008000800 */
[----:B------:R-:W-:Y:S01]  /*16f0*/  LDS R72, [R47+UR5+0x10c0] ;  /* 0x0010c0052f487984 */ /* 0x000fe20008000800 */
[----:B0-----:R-:W-:-:S05]  /*1700*/  FMNMX R53, R53, R52, !PT ;  /* 0x0000003435357209 */ /* 0x001fca0007800000 */
[--C-:B------:R-:W-:Y:S01]  /*1710*/  FFMA R40, R40, UR9, -R53.reuse ;  /* 0x0000000928287c23 */ /* 0x100fe20008000835 */
[----:B------:R-:W-:-:S03]  /*1720*/  FFMA R23, R41, UR9, -R53 ;  /* 0x0000000929177c23 */ /* 0x000fc60008000835 */
[----:B------:R-:W-:Y:S01]  /*1730*/  FMUL R44, R40, 1.4426950216293334961 ;  /* 0x3fb8aa3b282c7820 */ /* 0x000fe20000400000 */
[----:B------:R-:W-:-:S03]  /*1740*/  FMUL R40, R23, 1.4426950216293334961 ;  /* 0x3fb8aa3b17287820 */ /* 0x000fc60000400000 */
[----:B------:R-:W-:Y:S08]  /*1750*/  MUFU.EX2 R41, R44 ;  /* 0x0000002c00297308 */ /* 0x000ff00000000800 */
[----:B------:R-:W0:Y:S02]  /*1760*/  MUFU.EX2 R40, R40 ;  /* 0x0000002800287308 */ /* 0x000e240000000800 */
[----:B0-----:R-:W-:-:S05]  /*1770*/  FADD R46, R41, R40 ;  /* 0x00000028292e7221 */ /* 0x001fca0000000000 */
[----:B------:R-:W0:Y:S01]  /*1780*/  SHFL.BFLY PT, R23, R46, 0x2, 0x1f ;  /* 0x0c401f002e177f89 */ /* 0x000e2200000e0000 */
[----:B-1----:R-:W-:-:S05]  /*1790*/  FMNMX R66, R66, R51, !PT ;  /* 0x0000003342427209 */ /* 0x002fca0007800000 */
[----:B------:R-:W-:-:S04]  /*17a0*/  FFMA R42, R42, UR9, -R66 ;  /* 0x000000092a2a7c23 */ /* 0x000fc80008000842 */
[----:B------:R-:W-:Y:S01]  /*17b0*/  FMUL R45, R42, 1.4426950216293334961 ;  /* 0x3fb8aa3b2a2d7820 */ /* 0x000fe20000400000 */
[----:B0-----:R-:W-:Y:S01]  /*17c0*/  FADD R22, R46, R23 ;  /* 0x000000172e167221 */ /* 0x001fe20000000000 */
[----:B------:R-:W-:-:S04]  /*17d0*/  FFMA R23, R43, UR9, -R66 ;  /* 0x000000092b177c23 */ /* 0x000fc80008000842 */
[----:B------:R-:W-:Y:S01]  /*17e0*/  FMUL R23, R23, 1.4426950216293334961 ;  /* 0x3fb8aa3b17177820 */ /* 0x000fe20000400000 */
[----:B------:R-:W0:Y:S01]  /*17f0*/  SHFL.BFLY PT, R73, R22, 0x1, 0x1f ;  /* 0x0c201f0016497f89 */ /* 0x000e2200000e0000 */
[----:B------:R-:W-:Y:S08]  /*1800*/  MUFU.EX2 R43, R45 ;  /* 0x0000002d002b7308 */ /* 0x000ff00000000800 */
[----:B------:R-:W1:Y:S01]  /*1810*/  MUFU.EX2 R42, R23 ;  /* 0x00000017002a7308 */ /* 0x000e620000000800 */
[----:B------:R-:W-:-:S05]  /*1820*/  FMNMX R67, R67, R50, !PT ;  /* 0x0000003243437209 */ /* 0x000fca0007800000 */
[----:B------:R-:W-:-:S04]  /*1830*/  FFMA R24, R24, UR9, -R67 ;  /* 0x0000000918187c23 */ /* 0x000fc80008000843 */
[----:B------:R-:W-:Y:S01]  /*1840*/  FMUL R44, R24, 1.4426950216293334961 ;  /* 0x3fb8aa3b182c7820 */ /* 0x000fe20000400000 */
[----:B------:R-:W-:Y:S01]  /*1850*/  FFMA R24, R25, UR9, -R67 ;  /* 0x0000000919187c23 */ /* 0x000fe20008000843 */
[----:B-1----:R-:W-:Y:S01]  /*1860*/  FADD R46, R43, R42 ;  /* 0x0000002a2b2e7221 */ /* 0x002fe20000000000 */
[----:B0-----:R-:W-:Y:S01]  /*1870*/  FADD R45, R22, R73 ;  /* 0x00000049162d7221 */ /* 0x001fe20000000000 */
[----:B------:R-:W-:Y:S01]  /*1880*/  BAR.SYNC.DEFER_BLOCKING 0x0 ;  /* 0x0000000000007b1d */ /* 0x000fe20000010000 */
[----:B------:R-:W-:-:S05]  /*1890*/  FMUL R24, R24, 1.4426950216293334961 ;  /* 0x3fb8aa3b18187820 */ /* 0x000fca0000400000 */
[----:B------:R-:W0:Y:S01]  /*18a0*/  SHFL.BFLY PT, R73, R46, 0x2, 0x1f ;  /* 0x0c401f002e497f89 */ /* 0x000e2200000e0000 */
[----:B------:R-:W-:Y:S08]  /*18b0*/  MUFU.EX2 R25, R44 ;  /* 0x0000002c00197308 */ /* 0x000ff00000000800 */
[----:B------:R-:W1:Y:S01]  /*18c0*/  MUFU.EX2 R24, R24 ;  /* 0x0000001800187308 */ /* 0x000e620000000800 */
[----:B------:R1:W-:Y:S01]  /*18d0*/  @P0 STS [R20+0x1000], R45 ;  /* 0x0010002d14000388 */ /* 0x0003e20000000800 */
[----:B0-----:R-:W-:Y:S01]  /*18e0*/  FADD R22, R46, R73 ;  /* 0x000000492e167221 */ /* 0x001fe20000000000 */
[----:B-1----:R-:W-:-:S04]  /*18f0*/  FADD R45, R25, R24 ;  /* 0x00000018192d7221 */ /* 0x002fc80000000000 */
[----:B------:R-:W0:Y:S04]  /*1900*/  SHFL.BFLY PT, R23, R22, 0x1, 0x1f ;  /* 0x0c201f0016177f89 */ /* 0x000e2800000e0000 */
[----:B------:R-:W1:Y:S01]  /*1910*/  SHFL.BFLY PT, R46, R45, 0x2, 0x1f ;  /* 0x0c401f002d2e7f89 */ /* 0x000e6200000e0000 */
[----:B------:R-:W-:-:S05]  /*1920*/  FMNMX R72, R72, R49, !PT ;  /* 0x0000003148487209 */ /* 0x000fca0007800000 */
[----:B------:R-:W-:-:S04]  /*1930*/  FFMA R26, R26, UR9, -R72 ;  /* 0x000000091a1a7c23 */ /* 0x000fc80008000848 */
[----:B------:R-:W-:Y:S01]  /*1940*/  FMUL R44, R26, 1.4426950216293334961 ;  /* 0x3fb8aa3b1a2c7820 */ /* 0x000fe20000400000 */
[----:B------:R-:W-:-:S04]  /*1950*/  FFMA R26, R27, UR9, -R72 ;  /* 0x000000091b1a7c23 */ /* 0x000fc80008000848 */
[----:B------:R-:W-:Y:S01]  /*1960*/  FMUL R26, R26, 1.4426950216293334961 ;  /* 0x3fb8aa3b1a1a7820 */ /* 0x000fe20000400000 */
[----:B0-----:R-:W-:Y:S01]  /*1970*/  FADD R73, R22, R23 ;  /* 0x0000001716497221 */ /* 0x001fe20000000000 */
[----:B-1----:R-:W-:Y:S01]  /*1980*/  FADD R23, R45, R46 ;  /* 0x0000002e2d177221 */ /* 0x002fe20000000000 */
[----:B------:R-:W-:Y:S04]  /*1990*/  MUFU.EX2 R27, R44 ;  /* 0x0000002c001b7308 */ /* 0x000fe80000000800 */
[----:B------:R-:W0:Y:S04]  /*19a0*/  SHFL.BFLY PT, R22, R23, 0x1, 0x1f ;  /* 0x0c201f0017167f89 */ /* 0x000e2800000e0000 */
[----:B------:R-:W1:Y:S02]  /*19b0*/  MUFU.EX2 R26, R26 ;  /* 0x0000001a001a7308 */ /* 0x000e640000000800 */
[----:B-1----:R-:W-:Y:S01]  /*19c0*/  FADD R45, R27, R26 ;  /* 0x0000001a1b2d7221 */ /* 0x002fe20000000000 */
[----:B0-----:R-:W-:-:S04]  /*19d0*/  FADD R44, R23, R22 ;  /* 0x00000016172c7221 */ /* 0x001fc80000000000 */
[----:B------:R-:W0:Y:S02]  /*19e0*/  SHFL.BFLY PT, R22, R45, 0x2, 0x1f ;  /* 0x0c401f002d167f89 */ /* 0x000e2400000e0000 */
[----:B0-----:R-:W-:-:S05]  /*19f0*/  FADD R46, R45, R22 ;  /* 0x000000162d2e7221 */ /* 0x001fca0000000000 */
[----:B------:R-:W0:Y:S04]  /*1a00*/  SHFL.BFLY PT, R23, R46, 0x1, 0x1f ;  /* 0x0c201f002e177f89 */ /* 0x000e2800000e0000 */
[----:B------:R-:W-:Y:S04]  /*1a10*/  @P0 STS [R20+0x1040], R73 ;  /* 0x0010404914000388 */ /* 0x000fe80000000800 */
[----:B------:R-:W-:Y:S01]  /*1a20*/  @P0 STS [R20+0x1080], R44 ;  /* 0x0010802c14000388 */ /* 0x000fe20000000800 */
[----:B0-----:R-:W-:-:S05]  /*1a30*/  FADD R23, R46, R23 ;  /* 0x000000172e177221 */ /* 0x001fca0000000000 */
[----:B------:R-:W-:Y:S01]  /*1a40*/  @P0 STS [R20+0x10c0], R23 ;  /* 0x0010c01714000388 */ /* 0x000fe20000000800 */
[----:B------:R-:W-:Y:S06]  /*1a50*/  BAR.SYNC.DEFER_BLOCKING 0x0 ;  /* 0x0000000000007b1d */ /* 0x000fec0000010000 */
[----:B------:R-:W0:Y:S04]  /*1a60*/  @!P2 LDS R2, [R21+0x1000] ;  /* 0x001000001502a984 */ /* 0x000e280000000800 */
[----:B0-----:R-:W0:Y:S02]  /*1a70*/  SHFL.BFLY PT, R23, R2, 0x1, 0x1f ;  /* 0x0c201f0002177f89 */ /* 0x001e2400000e0000 */
[----:B0-----:R-:W-:-:S05]  /*1a80*/  FADD R73, R2, R23 ;  /* 0x0000001702497221 */ /* 0x001fca0000000000 */
[----:B------:R0:W-:Y:S01]  /*1a90*/  @P1 STS [R21+0x1000], R73 ;  /* 0x0010004915001388 */ /* 0x0001e20000000800 */
[----:B------:R-:W-:Y:S01]  /*1aa0*/  BAR.SYNC.DEFER_BLOCKING 0x0 ;  /* 0x0000000000007b1d */ /* 0x000fe20000010000 */
[----:B------:R-:W-:Y:S01]  /*1ab0*/  FADD R20, -R66, R51 ;  /* 0x0000003342147221 */ /* 0x000fe20000000100 */
[----:B------:R-:W-:-:S03]  /*1ac0*/  FADD R22, -R53, R52 ;  /* 0x0000003435167221 */ /* 0x000fc60000000100 */
[----:B------:R-:W-:Y:S01]  /*1ad0*/  FMUL R23, R20, 1.4426950216293334961 ;  /* 0x3fb8aa3b14177820 */ /* 0x000fe20000400000 */
[----:B------:R-:W-:Y:S01]  /*1ae0*/  FADD R20, -R67, R50 ;  /* 0x0000003243147221 */ /* 0x000fe20000000100 */
[----:B0-----:R-:W-:Y:S01]  /*1af0*/  FADD R21, -R72, R49 ;  /* 0x0000003148157221 */ /* 0x001fe20000000100 */
[----:B------:R-:W-:Y:S04]  /*1b00*/  LDS R44, [R47+UR5+0x1000] ;  /* 0x001000052f2c7984 */ /* 0x000fe80008000800 */
[----:B------:R-:W0:Y:S04]  /*1b10*/  LDS R45, [R47+UR5+0x1040] ;  /* 0x001040052f2d7984 */ /* 0x000e280008000800 */
[----:B------:R-:W-:Y:S04]  /*1b20*/  LDS R46, [R47+UR5+0x1080] ;  /* 0x001080052f2e7984 */ /* 0x000fe80008000800 */
[----:B------:R-:W1:Y:S01]  /*1b30*/  LDS R47, [R47+UR5+0x10c0] ;  /* 0x0010c0052f2f7984 */ /* 0x000e620008000800 */
[----:B------:R-:W-:Y:S01]  /*1b40*/  FMUL R22, R22, 1.4426950216293334961 ;  /* 0x3fb8aa3b16167820 */ /* 0x000fe20000400000 */
[----:B------:R-:W-:Y:S01]  /*1b50*/  FMUL R20, R20, 1.4426950216293334961 ;  /* 0x3fb8aa3b14147820 */ /* 0x000fe20000400000 */
[----:B------:R-:W-:Y:S01]  /*1b60*/  FMUL R21, R21, 1.4426950216293334961 ;  /* 0x3fb8aa3b15157820 */ /* 0x000fe20000400000 */
[----:B------:R-:W-:Y:S08]  /*1b70*/  MUFU.EX2 R23, R23 ;  /* 0x0000001700177308 */ /* 0x000ff00000000800 */
[----:B------:R-:W2:Y:S08]  /*1b80*/  MUFU.EX2 R22, R22 ;  /* 0x0000001600167308 */ /* 0x000eb00000000800 */
[----:B------:R-:W3:Y:S08]  /*1b90*/  MUFU.EX2 R20, R20 ;  /* 0x0000001400147308 */ /* 0x000ef00000000800 */
[----:B------:R-:W1:Y:S01]  /*1ba0*/  MUFU.EX2 R21, R21 ;  /* 0x0000001500157308 */ /* 0x000e620000000800 */
[C---:B--2---:R-:W-:Y:S01]  /*1bb0*/  FMUL R36, R22.reuse, R36 ;  /* 0x0000002416247220 */ /* 0x044fe20000400000 */
[C---:B------:R-:W-:Y:S01]  /*1bc0*/  FMUL R37, R22.reuse, R37 ;  /* 0x0000002516257220 */ /* 0x040fe20000400000 */
[----:B------:R-:W-:Y:S01]  /*1bd0*/  FMUL R32, R22, R32 ;  /* 0x0000002016207220 */ /* 0x000fe20000400000 */
[----:B0-----:R-:W-:-:S02]  /*1be0*/  FFMA2 R44, R92.F32x2.HI_LO, R22.F32x2.HI_LO, R44.F32x2.HI_LO ;  /* 0x000000165c2c7249 */ /* 0x001fc4000000002c */
[----:B------:R-:W-:Y:S01]  /*1bf0*/  FMUL R33, R22, R33 ;  /* 0x0000002116217220 */ /* 0x000fe20000400000 */
[C---:B------:R-:W-:Y:S01]  /*1c00*/  FMUL R38, R23.reuse, R38 ;  /* 0x0000002617267220 */ /* 0x040fe20000400000 */
[C---:B------:R-:W-:Y:S01]  /*1c10*/  FMUL R39, R23.reuse, R39 ;  /* 0x0000002717277220 */ /* 0x040fe20000400000 */
[C---:B------:R-:W-:Y:S01]  /*1c20*/  FMUL R34, R23.reuse, R34 ;  /* 0x0000002217227220 */ /* 0x040fe20000400000 */
[----:B------:R-:W-:Y:S01]  /*1c30*/  FMUL R35, R23, R35 ;  /* 0x0000002317237220 */ /* 0x000fe20000400000 */
[C---:B---3--:R-:W-:Y:S01]  /*1c40*/  FMUL R28, R20.reuse, R28 ;  /* 0x0000001c141c7220 */ /* 0x048fe20000400000 */
[C---:B------:R-:W-:Y:S01]  /*1c50*/  FMUL R29, R20.reuse, R29 ;  /* 0x0000001d141d7220 */ /* 0x040fe20000400000 */
[C---:B------:R-:W-:Y:S01]  /*1c60*/  FMUL R16, R20.reuse, R16 ;  /* 0x0000001014107220 */ /* 0x040fe20000400000 */
[----:B------:R-:W-:Y:S01]  /*1c70*/  FMUL R17, R20, R17 ;  /* 0x0000001114117220 */ /* 0x000fe20000400000 */
[----:B------:R-:W-:-:S04]  /*1c80*/  IMAD.WIDE R22, R3, 0x2, R68 ;  /* 0x0000000203167825 */ /* 0x000fc800078e0244 */
[----:B-1----:R-:W-:Y:S02]  /*1c90*/  FFMA2 R46, R90.F32x2.HI_LO, R20.F32x2.HI_LO, R46.F32x2.HI_LO ;  /* 0x000000145a2e7249 */ /* 0x002fe4000000002e */
[C---:B------:R-:W-:Y:S01]  /*1ca0*/  FMUL R30, R21.reuse, R30 ;  /* 0x0000001e151e7220 */ /* 0x040fe20000400000 */
[C---:B------:R-:W-:Y:S01]  /*1cb0*/  FMUL R31, R21.reuse, R31 ;  /* 0x0000001f151f7220 */ /* 0x040fe20000400000 */
[C---:B------:R-:W-:Y:S01]  /*1cc0*/  FMUL R18, R21.reuse, R18 ;  /* 0x0000001215127220 */ /* 0x040fe20000400000 */
[----:B------:R-:W-:Y:S01]  /*1cd0*/  FMUL R19, R21, R19 ;  /* 0x0000001315137220 */ /* 0x000fe20000400000 */
[C---:B------:R-:W-:Y:S01]  /*1ce0*/  IMAD.WIDE R20, R3.reuse, 0x2, R60 ;  /* 0x0000000203147825 */ /* 0x040fe200078e023c */
[----:B------:R0:W2:Y:S04]  /*1cf0*/  LDG.E.U16 R52, desc[UR10][R22.64] ;  /* 0x0000000a16347981 */ /* 0x0000a8000c1e1500 */
[----:B------:R1:W3:Y:S01]  /*1d00*/  LDG.E.U16 R49, desc[UR10][R20.64] ;  /* 0x0000000a14317981 */ /* 0x0002e2000c1e1500 */
[----:B------:R-:W-:-:S04]  /*1d10*/  IMAD.WIDE R50, R3, 0x2, R70 ;  /* 0x0000000203327825 */ /* 0x000fc800078e0246 */
[C---:B0-----:R-:W-:Y:S02]  /*1d20*/  IMAD.WIDE R22, R3.reuse, 0x2, R64 ;  /* 0x0000000203167825 */ /* 0x041fe400078e0240 */
[----:B------:R-:W4:Y:S02]  /*1d30*/  LDG.E.U16 R51, desc[UR10][R50.64] ;  /* 0x0000000a32337981 */ /* 0x000f24000c1e1500 */
[C---:B-1----:R-:W-:Y:S02]  /*1d40*/  IMAD.WIDE R20, R3.reuse, 0x2, R56 ;  /* 0x0000000203147825 */ /* 0x042fe400078e0238 */
[----:B------:R0:W5:Y:S02]  /*1d50*/  LDG.E.U16 R73, desc[UR10][R22.64] ;  /* 0x0000000a16497981 */ /* 0x000164000c1e1500 */
[C---:B------:R-:W-:Y:S02]  /*1d60*/  IMAD.WIDE R90, R3.reuse, 0x2, R62 ;  /* 0x00000002035a7825 */ /* 0x040fe400078e023e */
[----:B------:R1:W5:Y:S04]  /*1d70*/  LDG.E.U16 R92, desc[UR10][R20.64] ;  /* 0x0000000a145c7981 */ /* 0x000368000c1e1500 */
[----:B------:R-:W5:Y:S01]  /*1d80*/  LDG.E.U16 R90, desc[UR10][R90.64] ;  /* 0x0000000a5a5a7981 */ /* 0x000f62000c1e1500 */
[----:B0-----:R-:W-:-:S04]  /*1d90*/  IMAD.WIDE R22, R3, 0x2, R58 ;  /* 0x0000000203167825 */ /* 0x001fc800078e023a */
[----:B-1----:R-:W-:Y:S01]  /*1da0*/  IMAD.WIDE R20, R3, 0x2, R54 ;  /* 0x0000000203147825 */ /* 0x002fe200078e0236 */
[----:B------:R0:W5:Y:S04]  /*1db0*/  LDG.E.U16 R50, desc[UR10][R22.64] ;  /* 0x0000000a16327981 */ /* 0x000168000c1e1500 */
[----:B------:R1:W5:Y:S01]  /*1dc0*/  LDG.E.U16 R93, desc[UR10][R20.64] ;  /* 0x0000000a145d7981 */ /* 0x000362000c1e1500 */
[----:B------:R-:W-:Y:S01]  /*1dd0*/  BAR.SYNC.DEFER_BLOCKING 0x0 ;  /* 0x0000000000007b1d */ /* 0x000fe20000010000 */
[----:B0-----:R-:W-:Y:S02]  /*1de0*/  F2FP.F16.F32.PACK_AB R22, R24, R25 ;  /* 0x000000191816723e */ /* 0x001fe400000000ff */
[----:B------:R-:W-:Y:S02]  /*1df0*/  F2FP.F16.F32.PACK_AB R23, R26, R27 ;  /* 0x0000001b1a17723e */ /* 0x000fe400000000ff */
[----:B-1----:R-:W-:-:S02]  /*1e00*/  F2FP.F16.F32.PACK_AB R20, R40, R41 ;  /* 0x000000292814723e */ /* 0x002fc400000000ff */
[----:B------:R-:W-:Y:S01]  /*1e10*/  F2FP.F16.F32.PACK_AB R21, R42, R43 ;  /* 0x0000002b2a15723e */ /* 0x000fe200000000ff */
[----:B------:R-:W-:-:S04]  /*1e20*/  UIADD3 UR4, UPT, UPT, UR4, 0x10, URZ ;  /* 0x0000001004047890 */ /* 0x000fc8000fffe0ff */
[----:B------:R-:W-:Y:S01]  /*1e30*/  UISETP.GE.AND UP0, UPT, UR4, UR12, UPT ;  /* 0x0000000c0400728c */ /* 0x000fe2000bf06270 */
[----:B------:R-:W-:Y:S01]  /*1e40*/  IMAD.MOV.U32 R91, RZ, RZ, R47 ;  /* 0x000000ffff5b7224 */ /* 0x000fe200078e002f */
[----:B--2---:R-:W-:Y:S04]  /*1e50*/  STS.U16 [R15+UR6+0x1100], R52 ;  /* 0x001100340f007988 */ /* 0x004fe80008000406 */
[----:B---3--:R0:W-:Y:S04]  /*1e60*/  STS.U16 [R15+UR6+0x1400], R49 ;  /* 0x001400310f007988 */ /* 0x0081e80008000406 */
[----:B----4-:R-:W-:Y:S01]  /*1e70*/  STS.U16 [R15+UR6+0x1000], R51 ;  /* 0x001000330f007988 */ /* 0x010fe20008000406 */
[----:B0-----:R-:W0:Y:S03]  /*1e80*/  LDC R49, c[0x0][0x3c4] ;  /* 0x0000f100ff317b82 */ /* 0x001e260000000800 */
[----:B-----5:R-:W-:Y:S04]  /*1e90*/  STS.U16 [R15+UR6+0x1200], R73 ;  /* 0x001200490f007988 */ /* 0x020fe80008000406 */
[----:B------:R-:W-:Y:S04]  /*1ea0*/  STS.U16 [R15+UR6+0x1600], R92 ;  /* 0x0016005c0f007988 */ /* 0x000fe80008000406 */
[----:B------:R-:W-:Y:S04]  /*1eb0*/  STS.U16 [R15+UR6+0x1300], R90 ;  /* 0x0013005a0f007988 */ /* 0x000fe80008000406 */
[----:B------:R1:W-:Y:S04]  /*1ec0*/  STS.U16 [R15+UR6+0x1500], R50 ;  /* 0x001500320f007988 */ /* 0x0003e80008000406 */
[----:B------:R2:W-:Y:S04]  /*1ed0*/  STS.U16 [R15+UR6+0x1700], R93 ;  /* 0x0017005d0f007988 */ /* 0x0005e80008000406 */
[----:B------:R-:W-:Y:S01]  /*1ee0*/  STSM.16.M88.4 [R6+0x1800], R20 ;  /* 0x0018001406007844 */ /* 0x000fe20000000200 */
[----:B-1----:R-:W1:Y:S08]  /*1ef0*/  LDC R50, c[0x0][0x3d4] ;  /* 0x0000f500ff327b82 */ /* 0x002e700000000800 */
[----:B------:R-:W-:Y:S06]  /*1f00*/  BAR.SYNC.DEFER_BLOCKING 0x0 ;  /* 0x0000000000007b1d */ /* 0x000fec0000010000 */
[----:B------:R-:W-:Y:S04]  /*1f10*/  LDSM.16.M88.4 R40, [R9+UR6+0x1800] ;  /* 0x001800060928783b */ /* 0x000fe80008000200 */
[----:B------:R-:W3:Y:S04]  /*1f20*/  LDSM.16.M88.4 R20, [R8+0x1000] ;  /* 0x001000000814783b */ /* 0x000ee80000000200 */
[----:B------:R-:W4:Y:S01]  /*1f30*/  LDSM.16.M88.4 R24, [R9+UR6+0x1a00] ;  /* 0x001a00060918783b */ /* 0x000f220008000200 */
[----:B-1----:R-:W-:Y:S01]  /*1f40*/  IMAD R3, R50, 0x10, R3 ;  /* 0x0000001032037824 */ /* 0x002fe200078e0203 */
[----:B0-----:R-:W-:Y:S01]  /*1f50*/  LEA R14, R49, R14, 0x4 ;  /* 0x0000000e310e7211 */ /* 0x001fe200078e20ff */
[----:B------:R-:W-:Y:S01]  /*1f60*/  IMAD.MOV.U32 R52, RZ, RZ, R53 ;  /* 0x000000ffff347224 */ /* 0x000fe200078e0035 */
[----:B------:R-:W-:Y:S01]  /*1f70*/  MOV R50, R67 ;  /* 0x0000004300327202 */ /* 0x000fe20000000f00 */
[----:B------:R-:W-:Y:S01]  /*1f80*/  IMAD.MOV.U32 R51, RZ, RZ, R66 ;  /* 0x000000ffff337224 */ /* 0x000fe200078e0042 */
[----:B--2---:R-:W-:Y:S01]  /*1f90*/  MOV R93, R45 ;  /* 0x0000002d005d7202 */ /* 0x004fe20000000f00 */
[----:B------:R-:W-:-:S02]  /*1fa0*/  IMAD.MOV.U32 R49, RZ, RZ, R72 ;  /* 0x000000ffff317224 */ /* 0x000fc400078e0048 */
[----:B------:R-:W-:Y:S02]  /*1fb0*/  IMAD.MOV.U32 R92, RZ, RZ, R44 ;  /* 0x000000ffff5c7224 */ /* 0x000fe400078e002c */
[----:B------:R-:W-:Y:S01]  /*1fc0*/  IMAD.MOV.U32 R90, RZ, RZ, R46 ;  /* 0x000000ffff5a7224 */ /* 0x000fe200078e002e */
[C---:B---3--:R-:W-:Y:S08]  /*1fd0*/  HMMA.16816.F32 R36, R40.reuse, R20, R36 ;  /* 0x000000142824723c */ /* 0x048ff00000001824 */
[----:B------:R-:W-:Y:S08]  /*1fe0*/  HMMA.16816.F32 R32, R40, R22, R32 ;  /* 0x000000162820723c */ /* 0x000ff00000001820 */
[C---:B----4-:R-:W-:Y:S08]  /*1ff0*/  HMMA.16816.F32 R28, R24.reuse, R20, R28 ;  /* 0x00000014181c723c */ /* 0x050ff0000000181c */
[----:B------:R-:W-:Y:S01]  /*2000*/  HMMA.16816.F32 R16, R24, R22, R16 ;  /* 0x000000161810723c */ /* 0x000fe20000001810 */
[----:B------:R-:W-:-:S04]  /*2010*/  NOP ;  /* 0x0000000000007918 */ /* 0x000fc80000000000 */
[----:B------:R-:W-:-:S15]  /*2020*/  BRA.U !UP0, `(.L_x_1) ;  /* 0xfffffff1081c7547 */ /* 0x000fde000b83ffff */
.L_x_0:
[----:B------:R-:W0:Y:S01]  /*2030*/  S2R R4, SR_TID.X ;  /* 0x0000000000047919 */ /* 0x000e220000002100 */
[C---:B------:R-:W-:Y:S01]  /*2040*/  FSETP.GT.AND P4, PT, |R93|.reuse, 8.50705917302346158658e+37, PT ;  /* 0x7e8000005d00780b */ /* 0x040fe20003f84200 */
[----:B------:R-:W-:Y:S01]  /*2050*/  IMAD.MOV.U32 R40, RZ, RZ, R28 ;  /* 0x000000ffff287224 */ /* 0x000fe200078e001c */
[C---:B------:R-:W-:Y:S01]  /*2060*/  FSETP.GEU.AND P5, PT, |R93|.reuse, 1.175494350822287508e-38, PT ;  /* 0x008000005d00780b */ /* 0x040fe20003fae200 */
[----:B------:R-:W-:Y:S01]  /*2070*/  IMAD.MOV.U32 R28, RZ, RZ, R16 ;  /* 0x000000ffff1c7224 */ /* 0x000fe200078e0010 */
[----:B------:R-:W-:Y:S01]  /*2080*/  FSETP.GEU.AND P6, PT, R93, 1.175494350822287508e-38, PT ;  /* 0x008000005d00780b */ /* 0x000fe20003fce000 */
[----:B------:R-:W-:Y:S01]  /*2090*/  IMAD.MOV.U32 R13, RZ, RZ, R31 ;  /* 0x000000ffff0d7224 */ /* 0x000fe200078e001f */
[C---:B------:R-:W-:Y:S01]  /*20a0*/  FSETP.GT.AND P3, PT, |R92|.reuse, 8.50705917302346158658e+37, PT ;  /* 0x7e8000005c00780b */ /* 0x040fe20003f64200 */
[----:B------:R-:W1:Y:S01]  /*20b0*/  S2UR UR5, SR_CgaCtaId ;  /* 0x00000000000579c3 */ /* 0x000e620000008800 */
[----:B------:R-:W-:-:S07]  /*20c0*/  FSETP.GEU.AND P2, PT, |R92|, 1.175494350822287508e-38, PT ;  /* 0x008000005c00780b */ /* 0x000fce0003f4e200 */
[----:B------:R-:W-:Y:S01]  /*20d0*/  BAR.SYNC.DEFER_BLOCKING 0x0 ;  /* 0x0000000000007b1d */ /* 0x000fe20000010000 */
[----:B------:R-:W-:Y:S02]  /*20e0*/  FSETP.GEU.AND P1, PT, R92, 1.175494350822287508e-38, PT ;  /* 0x008000005c00780b */ /* 0x000fe40003f2e000 */
[----:B------:R-:W-:Y:S01]  /*20f0*/  FSEL R10, RZ, -23, P6 ;  /* 0xc1b80000ff0a7808 */ /* 0x000fe20003000000 */
[----:B------:R-:W-:Y:S01]  /*2100*/  @P4 FMUL R34, R34, 0.25 ;  /* 0x3e80000022224820 */ /* 0x000fe20000400000 */
[----:B------:R-:W-:Y:S01]  /*2110*/  @P4 FMUL R35, R35, 0.25 ;  /* 0x3e80000023234820 */ /* 0x000fe20000400000 */
[----:B------:R-:W-:Y:S01]  /*2120*/  @P4 FMUL R39, R39, 0.25 ;  /* 0x3e80000027274820 */ /* 0x000fe20000400000 */
[----:B------:R-:W-:Y:S01]  /*2130*/  MOV R15, R32 ;  /* 0x00000020000f7202 */ /* 0x000fe20000000f00 */
[----:B------:R-:W-:Y:S01]  /*2140*/  @!P5 FMUL R34, R34, 16777216 ;  /* 0x4b8000002222d820 */ /* 0x000fe20000400000 */
[----:B------:R-:W-:Y:S01]  /*2150*/  @!P5 FMUL R35, R35, 16777216 ;  /* 0x4b8000002323d820 */ /* 0x000fe20000400000 */
[----:B------:R-:W-:Y:S01]  /*2160*/  @!P5 FMUL R39, R39, 16777216 ;  /* 0x4b8000002727d820 */ /* 0x000fe20000400000 */
[----:B------:R-:W-:Y:S01]  /*2170*/  @P3 FMUL R33, R33, 0.25 ;  /* 0x3e80000021213820 */ /* 0x000fe20000400000 */
[----:B------:R-:W-:Y:S01]  /*2180*/  @P3 FMUL R15, R15, 0.25 ;  /* 0x3e8000000f0f3820 */ /* 0x000fe20000400000 */
[----:B------:R-:W-:Y:S01]  /*2190*/  @P3 FMUL R37, R37, 0.25 ;  /* 0x3e80000025253820 */ /* 0x000fe20000400000 */
[----:B------:R-:W-:Y:S01]  /*21a0*/  @P3 FMUL R36, R36, 0.25 ;  /* 0x3e80000024243820 */ /* 0x000fe20000400000 */
[----:B------:R-:W-:Y:S01]  /*21b0*/  @!P2 FMUL R33, R33, 16777216 ;  /* 0x4b8000002121a820 */ /* 0x000fe20000400000 */
[----:B------:R-:W-:Y:S01]  /*21c0*/  @!P2 FMUL R15, R15, 16777216 ;  /* 0x4b8000000f0fa820 */ /* 0x000fe20000400000 */
[----:B------:R-:W-:Y:S01]  /*21d0*/  @!P2 FMUL R37, R37, 16777216 ;  /* 0x4b8000002525a820 */ /* 0x000fe20000400000 */
[----:B------:R-:W-:Y:S01]  /*21e0*/  @!P2 FMUL R36, R36, 16777216 ;  /* 0x4b8000002424a820 */ /* 0x000fe20000400000 */
[----:B------:R-:W-:Y:S01]  /*21f0*/  MOV R25, R30 ;  /* 0x0000001e00197202 */ /* 0x000fe20000000f00 */
[----:B------:R-:W-:Y:S01]  /*2200*/  UMOV UR4, 0x400 ;  /* 0x0000040000047882 */ /* 0x000fe20000000000 */
[----:B------:R-:W-:Y:S01]  /*2210*/  MOV R24, R17 ;  /* 0x0000001100187202 */ /* 0x000fe20000000f00 */
[C---:B0-----:R-:W-:Y:S01]  /*2220*/  IMAD.SHL.U32 R14, R4.reuse, 0x40, RZ ;  /* 0x00000040040e7824 */ /* 0x041fe200078e00ff */
[--C-:B------:R-:W-:Y:S01]  /*2230*/  SHF.R.S32.HI R6, RZ, 0x4, R4.reuse ;  /* 0x00000004ff067819 */ /* 0x100fe20000011404 */
[----:B-1----:R-:W-:Y:S01]  /*2240*/  ULEA UR6, UR5, UR4, 0x18 ;  /* 0x0000000405067291 */ /* 0x002fe2000f8ec0ff */
[----:B------:R-:W-:Y:S01]  /*2250*/  LOP3.LUT R2, R4, 0x60, RZ, 0xc0, !PT ;  /* 0x0000006004027812 */ /* 0x000fe200078ec0ff */
[----:B------:R-:W0:Y:S01]  /*2260*/  LDCU.64 UR4, c[0x0][0x3e0] ;  /* 0x00007c00ff0477ac */ /* 0x000e220008000a00 */
[----:B------:R-:W-:Y:S01]  /*2270*/  SGXT R6, R6, 0x1 ;  /* 0x000000010606781a */ /* 0x000fe20000000200 */
[----:B------:R-:W1:Y:S01]  /*2280*/  LDC.64 R58, c[0x0][0x398] ;  /* 0x0000e600ff3a7b82 */ /* 0x000e620000000a00 */
[----:B------:R-:W-:Y:S01]  /*2290*/  SHF.R.S32.HI R0, RZ, 0x3, R4 ;  /* 0x00000003ff007819 */ /* 0x000fe20000011404 */
[----:B------:R-:W-:Y:S01]  /*22a0*/  IMAD.SHL.U32 R8, R2, 0x8, RZ ;  /* 0x0000000802087824 */ /* 0x000fe200078e00ff */
[----:B------:R-:W-:-:S02]  /*22b0*/  LOP3.LUT R7, R6, 0x804, RZ, 0xc0, !PT ;  /* 0x0000080406077812 */ /* 0x000fc400078ec0ff */
[C---:B------:R-:W-:Y:S02]  /*22c0*/  LOP3.LUT R6, R4.reuse, 0x7f, RZ, 0xc0, !PT ;  /* 0x0000007f04067812 */ /* 0x040fe400078ec0ff */
[----:B------:R-:W-:Y:S02]  /*22d0*/  SHF.L.U32 R3, R4, 0x1, RZ ;  /* 0x0000000104037819 */ /* 0x000fe400000006ff */
[----:B------:R-:W-:Y:S01]  /*22e0*/  ISETP.GE.U32.AND P0, PT, R6, 0x20, PT ;  /* 0x000000200600780c */ /* 0x000fe20003f06070 */
[C---:B------:R-:W-:Y:S01]  /*22f0*/  FMUL R6, R93.reuse, 8388608 ;  /* 0x4b0000005d067820 */ /* 0x040fe20000400000 */
[----:B------:R-:W-:Y:S02]  /*2300*/  SGXT R0, R0, 0x1 ;  /* 0x000000010000781a */ /* 0x000fe40000000200 */
[----:B------:R-:W-:Y:S01]  /*2310*/  LOP3.LUT R3, R8, 0x3c, R3, 0xf8, !PT ;  /* 0x0000003c08037812 */ /* 0x000fe200078ef803 */
[----:B------:R-:W-:Y:S01]  /*2320*/  IMAD.MOV.U32 R8, RZ, RZ, R38 ;  /* 0x000000ffff087224 */ /* 0x000fe200078e0026 */
[----:B------:R-:W-:Y:S01]  /*2330*/  FSEL R6, R6, R93, !P6 ;  /* 0x0000005d06067208 */ /* 0x000fe20007000000 */
[----:B------:R-:W-:Y:S01]  /*2340*/  @P4 FMUL R93, R93, 0.25 ;  /* 0x3e8000005d5d4820 */ /* 0x000fe20000400000 */
[----:B------:R-:W-:Y:S01]  /*2350*/  LOP3.LUT R2, R0, 0x440, RZ, 0xc0, !PT ;  /* 0x0000044000027812 */ /* 0x000fe200078ec0ff */
[C---:B------:R-:W-:Y:S01]  /*2360*/  IMAD.SHL.U32 R0, R4.reuse, 0x4, RZ ;  /* 0x0000000404007824 */ /* 0x040fe200078e00ff */
[----:B------:R-:W-:Y:S01]  /*2370*/  LOP3.LUT R5, R4, 0x7, RZ, 0xc0, !PT ;  /* 0x0000000704057812 */ /* 0x000fe200078ec0ff */
[----:B------:R-:W-:Y:S01]  /*2380*/  @!P5 FMUL R93, R93, 16777216 ;  /* 0x4b8000005d5dd820 */ /* 0x000fe20000400000 */
[----:B------:R-:W-:Y:S01]  /*2390*/  LOP3.LUT R14, R3, 0x40, R14, 0xf8, !PT ;  /* 0x00000040030e7812 */ /* 0x000fe200078ef80e */
[----:B------:R-:W-:Y:S01]  /*23a0*/  @P4 FMUL R8, R8, 0.25 ;  /* 0x3e80000008084820 */ /* 0x000fe20000400000 */
[----:B------:R-:W-:Y:S01]  /*23b0*/  LEA R9, R5, R2, 0x3 ;  /* 0x0000000205097211 */ /* 0x000fe200078e18ff */
[----:B------:R-:W2:Y:S01]  /*23c0*/  MUFU.RCP R3, R93 ;  /* 0x0000005d00037308 */ /* 0x000ea20000001000 */
[----:B------:R-:W-:Y:S01]  /*23d0*/  LOP3.LUT R2, R7, 0x80, R0, 0xf8, !PT ;  /* 0x0000008007027812 */ /* 0x000fe200078ef800 */
[----:B------:R-:W-:Y:S01]  /*23e0*/  FMUL R7, R92, 8388608 ;  /* 0x4b0000005c077820 */ /* 0x000fe20000400000 */
[----:B------:R-:W-:Y:S01]  /*23f0*/  @!P5 FMUL R8, R8, 16777216 ;  /* 0x4b8000000808d820 */ /* 0x000fe20000400000 */
[----:B------:R-:W-:Y:S01]  /*2400*/  IMAD.MOV.U32 R38, RZ, RZ, R29 ;  /* 0x000000ffff267224 */ /* 0x000fe200078e001d */
[----:B------:R-:W-:Y:S01]  /*2410*/  FSETP.GT.AND P6, PT, |R91|, 8.50705917302346158658e+37, PT ;  /* 0x7e8000005b00780b */ /* 0x000fe20003fc4200 */
[----:B------:R-:W-:Y:S01]  /*2420*/  VIADD R11, R6, 0xc0cafb0d ;  /* 0xc0cafb0d060b7836 */ /* 0x000fe20000000000 */
[----:B------:R-:W-:Y:S01]  /*2430*/  FSEL R7, R7, R92, !P1 ;  /* 0x0000005c07077208 */ /* 0x000fe20004800000 */
[----:B------:R-:W-:Y:S01]  /*2440*/  @P3 FMUL R92, R92, 0.25 ;  /* 0x3e8000005c5c3820 */ /* 0x000fe20000400000 */
[----:B------:R-:W-:Y:S01]  /*2450*/  FSETP.GEU.AND P5, PT, |R91|, 1.175494350822287508e-38, PT ;  /* 0x008000005b00780b */ /* 0x000fe20003fae200 */
[----:B0-----:R-:W-:Y:S01]  /*2460*/  UIMAD UR4, UR7, UR4, URZ ;  /* 0x00000004070472a4 */ /* 0x001fe2000f8e02ff */
[----:B------:R-:W-:Y:S01]  /*2470*/  LOP3.LUT R9, R9, 0x40, R4, 0x78, !PT ;  /* 0x0000004009097812 */ /* 0x000fe200078e7804 */
[----:B------:R-:W-:Y:S01]  /*2480*/  @!P2 FMUL R92, R92, 16777216 ;  /* 0x4b8000005c5ca820 */ /* 0x000fe20000400000 */
[----:B------:R-:W-:Y:S01]  /*2490*/  FSETP.GEU.AND P4, PT, R91, 1.175494350822287508e-38, PT ;  /* 0x008000005b00780b */ /* 0x000fe20003f8e000 */
[----:B------:R-:W-:Y:S01]  /*24a0*/  USHF.L.U32 UR8, UR4, 0x1, URZ ;  /* 0x0000000104087899 */ /* 0x000fe200080006ff */
[----:B------:R-:W-:Y:S01]  /*24b0*/  LOP3.LUT R2, R2, R9, RZ, 0xfc, !PT ;  /* 0x0000000902027212 */ /* 0x000fe200078efcff */
[----:B------:R-:W0:Y:S01]  /*24c0*/  MUFU.RCP R12, R92 ;  /* 0x0000005c000c7308 */ /* 0x000e220000001000 */
[C---:B--2---:R-:W-:Y:S01]  /*24d0*/  FMUL R29, R3.reuse, R34 ;  /* 0x00000022031d7220 */ /* 0x044fe20000400000 */
[----:B------:R-:W-:Y:S01]  /*24e0*/  FMUL R34, R3, R8 ;  /* 0x0000000803227220 */ /* 0x000fe20000400000 */
[----:B------:R-:W-:-:S02]  /*24f0*/  VIADD R8, R7, 0xc0cafb0d ;  /* 0xc0cafb0d07087836 */ /* 0x000fc40000000000 */
[C---:B------:R-:W-:Y:S01]  /*2500*/  FMUL R27, R3.reuse, R35 ;  /* 0x00000023031b7220 */ /* 0x040fe20000400000 */
[----:B------:R-:W-:Y:S01]  /*2510*/  FMUL R32, R3, R39 ;  /* 0x0000002703207220 */ /* 0x000fe20000400000 */
[----:B------:R-:W-:Y:S01]  /*2520*/  FMUL R3, R91, 8388608 ;  /* 0x4b0000005b037820 */ /* 0x000fe20000400000 */
[----:B------:R-:W-:Y:S01]  /*2530*/  FSEL R9, RZ, -23, P1 ;  /* 0xc1b80000ff097808 */ /* 0x000fe20000800000 */
[----:B------:R-:W-:Y:S01]  /*2540*/  @P6 FMUL R19, R19, 0.25 ;  /* 0x3e80000013136820 */ /* 0x000fe20000400000 */
[----:B------:R-:W-:Y:S01]  /*2550*/  LOP3.LUT R16, R8, 0xff800000, RZ, 0xc0, !PT ;  /* 0xff80000008107812 */ /* 0x000fe200078ec0ff */
[----:B------:R-:W-:Y:S01]  /*2560*/  @P6 FMUL R18, R18, 0.25 ;  /* 0x3e80000012126820 */ /* 0x000fe20000400000 */
[C---:B------:R-:W-:Y:S01]  /*2570*/  FSETP.GT.AND P1, PT, |R90|.reuse, 8.50705917302346158658e+37, PT ;  /* 0x7e8000005a00780b */ /* 0x040fe20003f24200 */
[----:B------:R-:W-:Y:S01]  /*2580*/  @P6 FMUL R13, R13, 0.25 ;  /* 0x3e8000000d0d6820 */ /* 0x000fe20000400000 */
[----:B------:R-:W-:Y:S01]  /*2590*/  FSEL R3, R3, R91, !P4 ;  /* 0x0000005b03037208 */ /* 0x000fe20006000000 */
[----:B------:R-:W-:Y:S01]  /*25a0*/  @P6 FMUL R91, R91, 0.25 ;  /* 0x3e8000005b5b6820 */ /* 0x000fe20000400000 */
[----:B------:R-:W-:Y:S01]  /*25b0*/  I2FP.F32.S32 R8, R16 ;  /* 0x0000001000087245 */ /* 0x000fe20000201400 */
[----:B------:R-:W-:Y:S01]  /*25c0*/  @P6 FMUL R25, R25, 0.25 ;  /* 0x3e80000019196820 */ /* 0x000fe20000400000 */
[----:B------:R-:W-:Y:S01]  /*25d0*/  FSETP.GEU.AND P3, PT, |R90|, 1.175494350822287508e-38, PT ;  /* 0x008000005a00780b */ /* 0x000fe20003f6e200 */
[----:B------:R-:W-:Y:S01]  /*25e0*/  @!P5 FMUL R91, R91, 16777216 ;  /* 0x4b8000005b5bd820 */ /* 0x000fe20000400000 */
[----:B0-----:R-:W-:Y:S01]  /*25f0*/  FMUL R30, R12, R33 ;  /* 0x000000210c1e7220 */ /* 0x001fe20000400000 */
[----:B------:R-:W-:Y:S01]  /*2600*/  FFMA.FTZ R9, R8, 1.1920928955078125e-07, R9 ;  /* 0x3400000008097823 */ /* 0x000fe20000010009 */
[C---:B------:R-:W-:Y:S01]  /*2610*/  FMUL R8, R90.reuse, 8388608 ;  /* 0x4b0000005a087820 */ /* 0x040fe20000400000 */
[----:B------:R-:W-:Y:S01]  /*2620*/  FSETP.GEU.AND P2, PT, R90, 1.175494350822287508e-38, PT ;  /* 0x008000005a00780b */ /* 0x000fe20003f4e000 */
[C---:B------:R-:W-:Y:S01]  /*2630*/  FMUL R31, R12.reuse, R15 ;  /* 0x0000000f0c1f7220 */ /* 0x040fe20000400000 */
[C---:B------:R-:W-:Y:S01]  /*2640*/  FMUL R33, R12.reuse, R37 ;  /* 0x000000250c217220 */ /* 0x040fe20000400000 */
[----:B------:R-:W-:Y:S01]  /*2650*/  FMUL R36, R12, R36 ;  /* 0x000000240c247220 */ /* 0x000fe20000400000 */
[----:B------:R-:W-:Y:S01]  /*2660*/  FSEL R8, R8, R90, !P2 ;  /* 0x0000005a08087208 */ /* 0x000fe20005000000 */
[----:B------:R-:W0:Y:S01]  /*2670*/  MUFU.RCP R12, R91 ;  /* 0x0000005b000c7308 */ /* 0x000e220000001000 */
[----:B------:R-:W-:Y:S01]  /*2680*/  @P1 FMUL R90, R90, 0.25 ;  /* 0x3e8000005a5a1820 */ /* 0x000fe20000400000 */
[----:B------:R-:W-:Y:S01]  /*2690*/  @!P5 FMUL R19, R19, 16777216 ;  /* 0x4b8000001313d820 */ /* 0x000fe20000400000 */
[----:B------:R-:W-:Y:S01]  /*26a0*/  @!P5 FMUL R18, R18, 16777216 ;  /* 0x4b8000001212d820 */ /* 0x000fe20000400000 */
[----:B------:R-:W-:Y:S01]  /*26b0*/  @!P5 FMUL R13, R13, 16777216 ;  /* 0x4b8000000d0dd820 */ /* 0x000fe20000400000 */
[----:B------:R-:W-:Y:S01]  /*26c0*/  @!P3 FMUL R90, R90, 16777216 ;  /* 0x4b8000005a5ab820 */ /* 0x000fe20000400000 */
[----:B------:R-:W-:Y:S01]  /*26d0*/  @!P5 FMUL R25, R25, 16777216 ;  /* 0x4b8000001919d820 */ /* 0x000fe20000400000 */
[----:B------:R-:W-:Y:S01]  /*26e0*/  LOP3.LUT R17, R11, 0xff800000, RZ, 0xc0, !PT ;  /* 0xff8000000b117812 */ /* 0x000fe200078ec0ff */
[----:B------:R-:W-:Y:S01]  /*26f0*/  VIADD R15, R3, 0xc0cafb0d ;  /* 0xc0cafb0d030f7836 */ /* 0x000fe20000000000 */
[----:B------:R-:W2:Y:S01]  /*2700*/  MUFU.RCP R23, R90 ;  /* 0x0000005a00177308 */ /* 0x000ea20000001000 */
[----:B------:R-:W-:Y:S01]  /*2710*/  @P1 FMUL R24, R24, 0.25 ;  /* 0x3e80000018181820 */ /* 0x000fe20000400000 */
[----:B------:R-:W-:Y:S01]  /*2720*/  I2FP.F32.S32 R11, R17 ;  /* 0x00000011000b7245 */ /* 0x000fe20000201400 */
[----:B------:R-:W-:Y:S01]  /*2730*/  @P1 FMUL R28, R28, 0.25 ;  /* 0x3e8000001c1c1820 */ /* 0x000fe20000400000 */
[----:B------:R-:W-:Y:S01]  /*2740*/  @P1 FMUL R38, R38, 0.25 ;  /* 0x3e80000026261820 */ /* 0x000fe20000400000 */
[----:B------:R-:W-:Y:S01]  /*2750*/  @P1 FMUL R40, R40, 0.25 ;  /* 0x3e80000028281820 */ /* 0x000fe20000400000 */
[----:B------:R-:W-:Y:S01]  /*2760*/  @!P3 FMUL R24, R24, 16777216 ;  /* 0x4b8000001818b820 */ /* 0x000fe20000400000 */
[----:B------:R-:W-:Y:S01]  /*2770*/  FFMA.FTZ R10, R11, 1.1920928955078125e-07, R10 ;  /* 0x340000000b0a7823 */ /* 0x000fe2000001000a */
[C---:B0-----:R-:W-:Y:S01]  /*2780*/  FMUL R21, R12.reuse, R19 ;  /* 0x000000130c157220 */ /* 0x041fe20000400000 */
[C---:B------:R-:W-:Y:S01]  /*2790*/  FMUL R22, R12.reuse, R18 ;  /* 0x000000120c167220 */ /* 0x040fe20000400000 */
[C---:B------:R-:W-:Y:S01]  /*27a0*/  FMUL R26, R12.reuse, R13 ;  /* 0x0000000d0c1a7220 */ /* 0x040fe20000400000 */
[----:B------:R-:W-:Y:S01]  /*27b0*/  FMUL R25, R12, R25 ;  /* 0x000000190c197220 */ /* 0x000fe20000400000 */
[----:B------:R-:W-:Y:S01]  /*27c0*/  IADD3 R12, PT, PT, R8, -0x3f3504f3, RZ ;  /* 0xc0cafb0d080c7810 */ /* 0x000fe20007ffe0ff */
[----:B------:R-:W-:Y:S01]  /*27d0*/  @!P3 FMUL R28, R28, 16777216 ;  /* 0x4b8000001c1cb820 */ /* 0x000fe20000400000 */
[----:B------:R-:W-:Y:S01]  /*27e0*/  LOP3.LUT R18, R15, 0xff800000, RZ, 0xc0, !PT ;  /* 0xff8000000f127812 */ /* 0x000fe200078ec0ff */
[----:B------:R-:W-:Y:S01]  /*27f0*/  @!P3 FMUL R38, R38, 16777216 ;  /* 0x4b8000002626b820 */ /* 0x000fe20000400000 */
[----:B------:R-:W-:Y:S01]  /*2800*/  LOP3.LUT R19, R12, 0xff800000, RZ, 0xc0, !PT ;  /* 0xff8000000c137812 */ /* 0x000fe200078ec0ff */
[----:B------:R-:W-:Y:S01]  /*2810*/  @!P3 FMUL R40, R40, 16777216 ;  /* 0x4b8000002828b820 */ /* 0x000fe20000400000 */
[----:B------:R-:W-:Y:S01]  /*2820*/  FSEL R11, RZ, -23, P2 ;  /* 0xc1b80000ff0b7808 */ /* 0x000fe20001000000 */
[C---:B--2---:R-:W-:Y:S01]  /*2830*/  FMUL R15, R23.reuse, R24 ;  /* 0x00000018170f7220 */ /* 0x044fe20000400000 */
[----:B------:R-:W-:Y:S01]  /*2840*/  I2FP.F32.S32 R12, R19 ;  /* 0x00000013000c7245 */ /* 0x000fe20000201400 */
[C---:B------:R-:W-:Y:S01]  /*2850*/  FMUL R24, R23.reuse, R28 ;  /* 0x0000001c17187220 */ /* 0x040fe20000400000 */
[----:B------:R-:W-:Y:S01]  /*2860*/  FSEL R13, RZ, -23, P4 ;  /* 0xc1b80000ff0d7808 */ /* 0x000fe20002000000 */
[C---:B------:R-:W-:Y:S01]  /*2870*/  FMUL R28, R23.reuse, R38 ;  /* 0x00000026171c7220 */ /* 0x040fe20000400000 */
[----:B------:R-:W-:Y:S01]  /*2880*/  I2FP.F32.S32 R20, R18 ;  /* 0x0000001200147245 */ /* 0x000fe20000201400 */
[----:B------:R-:W-:Y:S01]  /*2890*/  FMUL R23, R23, R40 ;  /* 0x0000002817177220 */ /* 0x000fe20000400000 */
[----:B------:R-:W-:Y:S01]  /*28a0*/  FFMA.FTZ R11, R12, 1.1920928955078125e-07, R11 ;  /* 0x340000000c0b7823 */ /* 0x000fe2000001000b */
[----:B------:R-:W-:Y:S01]  /*28b0*/  F2FP.F16.F32.PACK_AB R31, R31, R36 ;  /* 0x000000241f1f723e */ /* 0x000fe200000000ff */
[----:B------:R-:W-:-:S02]  /*28c0*/  IMAD.IADD R17, R6, 0x1, -R17 ;  /* 0x0000000106117824 */ /* 0x000fc400078e0a11 */
[----:B------:R-:W-:Y:S01]  /*28d0*/  FFMA.FTZ R12, R20, 1.1920928955078125e-07, R13 ;  /* 0x34000000140c7823 */ /* 0x000fe2000001000d */
[----:B------:R-:W-:Y:S01]  /*28e0*/  F2FP.F16.F32.PACK_AB R33, R30, R33 ;  /* 0x000000211e21723e */ /* 0x000fe200000000ff */
[----:B------:R-:W0:Y:S01]  /*28f0*/  LDC R13, c[0x0][0x3e8] ;  /* 0x0000fa00ff0d7b82 */ /* 0x000e220000000800 */
[----:B------:R-:W-:Y:S01]  /*2900*/  F2FP.F16.F32.PACK_AB R29, R29, R34 ;  /* 0x000000221d1d723e */ /* 0x000fe200000000ff */
[----:B------:R-:W-:Y:S01]  /*2910*/  STS [R14+UR6], R31 ;  /* 0x0000001f0e007988 */ /* 0x000fe20008000806 */
[----:B------:R-:W-:Y:S01]  /*2920*/  F2FP.F16.F32.PACK_AB R27, R27, R32 ;  /* 0x000000201b1b723e */ /* 0x000fe200000000ff */
[----:B------:R-:W-:Y:S01]  /*2930*/  IMAD.IADD R16, R7, 0x1, -R16 ;  /* 0x0000000107107824 */ /* 0x000fe200078e0a10 */
[----:B------:R-:W-:Y:S01]  /*2940*/  LOP3.LUT R20, R14, 0x40, RZ, 0x3c, !PT ;  /* 0x000000400e147812 */ /* 0x000fe200078e3cff */
[----:B------:R2:W-:Y:S01]  /*2950*/  STS [R14+UR6+0x80], R33 ;  /* 0x000080210e007988 */ /* 0x0005e20008000806 */
[----:B------:R-:W-:Y:S01]  /*2960*/  F2FP.F16.F32.PACK_AB R23, R24, R23 ;  /* 0x000000171817723e */ /* 0x000fe200000000ff */
[----:B------:R-:W-:Y:S01]  /*2970*/  FADD R17, R17, -1 ;  /* 0xbf80000011117421 */ /* 0x000fe20000000000 */
[----:B------:R-:W-:Y:S01]  /*2980*/  F2FP.F16.F32.PACK_AB R28, R15, R28 ;  /* 0x0000001c0f1c723e */ /* 0x000fe200000000ff */
[----:B------:R-:W-:Y:S01]  /*2990*/  STS [R20+UR6+0x400], R29 ;  /* 0x0004001d14007988 */ /* 0x000fe20008000806 */
[----:B------:R-:W-:Y:S01]  /*29a0*/  F2FP.F16.F32.PACK_AB R22, R22, R25 ;  /* 0x000000191616723e */ /* 0x000fe200000000ff */
[----:B------:R-:W-:Y:S01]  /*29b0*/  FADD R16, R16, -1 ;  /* 0xbf80000010107421 */ /* 0x000fe20000000000 */
[----:B------:R-:W-:Y:S01]  /*29c0*/  LOP3.LUT R24, R14, 0x4, RZ, 0x3c, !PT ;  /* 0x000000040e187812 */ /* 0x000fe200078e3cff */
[----:B------:R3:W-:Y:S01]  /*29d0*/  STS [R20+UR6+0x480], R27 ;  /* 0x0004801b14007988 */ /* 0x0007e20008000806 */
[----:B------:R-:W-:Y:S01]  /*29e0*/  F2FP.F16.F32.PACK_AB R21, R21, R26 ;  /* 0x0000001a1515723e */ /* 0x000fe200000000ff */
[----:B------:R-:W-:Y:S01]  /*29f0*/  IMAD.IADD R19, R8, 0x1, -R19 ;  /* 0x0000000108137824 */ /* 0x000fe200078e0a13 */
[----:B------:R-:W-:Y:S01]  /*2a00*/  LOP3.LUT R25, R14, 0x44, RZ, 0x3c, !PT ;  /* 0x000000440e197812 */ /* 0x000fe200078e3cff */
[----:B------:R-:W-:Y:S01]  /*2a10*/  STS [R24+UR6+0x800], R23 ;  /* 0x0008001718007988 */ /* 0x000fe20008000806 */
[----:B------:R-:W-:Y:S01]  /*2a20*/  MOV R26, 0x3dc6b27f ;  /* 0x3dc6b27f001a7802 */ /* 0x000fe20000000f00 */
[----:B------:R-:W-:Y:S01]  /*2a30*/  FADD R19, R19, -1 ;  /* 0xbf80000013137421 */ /* 0x000fe20000000000 */
[----:B--2---:R-:W-:Y:S01]  /*2a40*/  SHF.R.U32.HI R14, RZ, 0x5, R4 ;  /* 0x00000005ff0e7819 */ /* 0x004fe20000011604 */
[----:B------:R-:W-:Y:S01]  /*2a50*/  STS [R24+UR6+0x880], R28 ;  /* 0x0008801c18007988 */ /* 0x000fe20008000806 */
[----:B------:R-:W-:Y:S01]  /*2a60*/  ISETP.GE.U32.AND P1, PT, R7, 0x7f800000, PT ;  /* 0x7f8000000700780c */ /* 0x000fe20003f26070 */
[C---:B------:R-:W-:Y:S01]  /*2a70*/  FFMA.FTZ R15, R16.reuse, R26, -0.16845393180847167969 ;  /* 0xbe2c7f30100f7423 */ /* 0x040fe2000001001a */
[----:B---3--:R-:W-:Y:S01]  /*2a80*/  IADD3 R20, PT, PT, R3, -R18, RZ ;  /* 0x8000001203147210 */ /* 0x008fe20007ffe0ff */
[----:B------:R2:W-:Y:S01]  /*2a90*/  STS [R25+UR6+0xc80], R21 ;  /* 0x000c801519007988 */ /* 0x0005e20008000806 */
[C---:B------:R-:W-:Y:S01]  /*2aa0*/  FFMA.FTZ R18, R17.reuse, R26, -0.16845393180847167969 ;  /* 0xbe2c7f3011127423 */ /* 0x040fe2000001001a */
[----:B------:R-:W-:Y:S01]  /*2ab0*/  FFMA.FTZ R15, R16, R15, 0.1716887056827545166 ;  /* 0x3e2fcf2a100f7423 */ /* 0x000fe2000001000f */
[----:B------:R-:W-:Y:S01]  /*2ac0*/  SGXT.U32 R14, R14, 0x2 ;  /* 0x000000020e0e781a */ /* 0x000fe20000000000 */
[----:B------:R3:W-:Y:S01]  /*2ad0*/  STS [R25+UR6+0xc00], R22 ;  /* 0x000c001619007988 */ /* 0x0007e20008000806 */
[----:B------:R-:W-:Y:S01]  /*2ae0*/  FFMA.FTZ R18, R17, R18, 0.1716887056827545166 ;  /* 0x3e2fcf2a11127423 */ /* 0x000fe20000010012 */
[----:B------:R-:W-:Y:S01]  /*2af0*/  FFMA.FTZ R15, R16, R15, -0.17900948226451873779 ;  /* 0xbe374e43100f7423 */ /* 0x000fe2000001000f */
[----:B------:R-:W-:Y:S01]  /*2b00*/  ISETP.GE.U32.AND P6, PT, R6, 0x7f800000, PT ;  /* 0x7f8000000600780c */ /* 0x000fe20003fc6070 */
[----:B0-----:R-:W-:-:S02]  /*2b10*/  IMAD R14, R14, R13, RZ ;  /* 0x0000000d0e0e7224 */ /* 0x001fc400078e02ff */
[----:B------:R-:W-:Y:S01]  /*2b20*/  FFMA.FTZ R18, R17, R18, -0.17900948226451873779 ;  /* 0xbe374e4311127423 */ /* 0x000fe20000010012 */
[----:B--2---:R-:W-:Y:S01]  /*2b30*/  FADD R21, R20, -1 ;  /* 0xbf80000014157421 */ /* 0x004fe20000000000 */
[----:B------:R-:W-:Y:S01]  /*2b40*/  FFMA.FTZ R20, R19, R26, -0.16845393180847167969 ;  /* 0xbe2c7f3013147423 */ /* 0x000fe2000001001a */
[C---:B------:R-:W-:Y:S01]  /*2b50*/  FFMA.FTZ R15, R16.reuse, R15, 0.20512372255325317383 ;  /* 0x3e520bf4100f7423 */ /* 0x040fe2000001000f */
[----:B------:R-:W-:Y:S01]  /*2b60*/  FFMA.FTZ R18, R17, R18, 0.20512372255325317383 ;  /* 0x3e520bf411127423 */ /* 0x000fe20000010012 */
[----:B---3--:R-:W-:Y:S01]  /*2b70*/  FFMA.FTZ R22, R21, R26, -0.16845393180847167969 ;  /* 0xbe2c7f3015167423 */ /* 0x008fe2000001001a */
[----:B------:R-:W-:Y:S01]  /*2b80*/  FFMA.FTZ R20, R19, R20, 0.1716887056827545166 ;  /* 0x3e2fcf2a13147423 */ /* 0x000fe20000010014 */
[----:B------:R-:W-:Y:S02]  /*2b90*/  IMAD R24, R13, 0x4, R14 ;  /* 0x000000040d187824 */ /* 0x000fe400078e020e */
[----:B------:R-:W-:Y:S01]  /*2ba0*/  FFMA.FTZ R18, R17, R18, -0.24046532809734344482 ;  /* 0xbe763c8b11127423 */ /* 0x000fe20000010012 */
[----:B------:R-:W-:Y:S01]  /*2bb0*/  FFMA.FTZ R22, R21, R22, 0.1716887056827545166 ;  /* 0x3e2fcf2a15167423 */ /* 0x000fe20000010016 */
[----:B------:R-:W-:Y:S01]  /*2bc0*/  FFMA.FTZ R15, R16, R15, -0.24046532809734344482 ;  /* 0xbe763c8b100f7423 */ /* 0x000fe2000001000f */
[----:B------:R-:W-:Y:S01]  /*2bd0*/  FFMA.FTZ R20, R19, R20, -0.17900948226451873779 ;  /* 0xbe374e4313147423 */ /* 0x000fe20000010014 */
[----:B------:R-:W-:Y:S01]  /*2be0*/  FFMA.FTZ R18, R17, R18, 0.28857114911079406738 ;  /* 0x3e93bf9911127423 */ /* 0x000fe20000010012 */
[----:B------:R-:W-:Y:S01]  /*2bf0*/  FFMA.FTZ R22, R21, R22, -0.17900948226451873779 ;  /* 0xbe374e4315167423 */ /* 0x000fe20000010016 */
[----:B------:R-:W-:-:S02]  /*2c00*/  IMAD R26, R13, 0x4, R24 ;  /* 0x000000040d1a7824 */ /* 0x000fc400078e0218 */
[C---:B------:R-:W-:Y:S01]  /*2c10*/  FFMA.FTZ R15, R16.reuse, R15, 0.28857114911079406738 ;  /* 0x3e93bf99100f7423 */ /* 0x040fe2000001000f */
[----:B------:R-:W-:Y:S01]  /*2c20*/  FFMA.FTZ R20, R19, R20, 0.20512372255325317383 ;  /* 0x3e520bf413147423 */ /* 0x000fe20000010014 */
[----:B------:R-:W-:Y:S01]  /*2c30*/  FFMA.FTZ R22, R21, R22, 0.20512372255325317383 ;  /* 0x3e520bf415167423 */ /* 0x000fe20000010016 */
[----:B------:R-:W-:Y:S01]  /*2c40*/  FFMA.FTZ R18, R17, R18, -0.36067417263984680176 ;  /* 0xbeb8aa4911127423 */ /* 0x000fe20000010012 */
[----:B------:R-:W-:Y:S01]  /*2c50*/  BAR.SYNC.DEFER_BLOCKING 0x0 ;  /* 0x0000000000007b1d */ /* 0x000fe20000010000 */
[C---:B------:R-:W-:Y:S01]  /*2c60*/  FFMA.FTZ R15, R16.reuse, R15, -0.36067417263984680176 ;  /* 0xbeb8aa49100f7423 */ /* 0x040fe2000001000f */
[----:B------:R-:W-:Y:S01]  /*2c70*/  FFMA.FTZ R22, R21, R22, -0.24046532809734344482 ;  /* 0xbe763c8b15167423 */ /* 0x000fe20000010016 */
[----:B------:R-:W-:Y:S01]  /*2c80*/  FFMA.FTZ R20, R19, R20, -0.24046532809734344482 ;  /* 0xbe763c8b13147423 */ /* 0x000fe20000010014 */
[----:B------:R-:W-:Y:S01]  /*2c90*/  LEA R30, R13, R26, 0x2 ;  /* 0x0000001a0d1e7211 */ /* 0x000fe200078e10ff */
[----:B------:R-:W-:Y:S01]  /*2ca0*/  FFMA.FTZ R18, R17, R18, 0.48089820146560668945 ;  /* 0x3ef6384a11127423 */ /* 0x000fe20000010012 */
[----:B------:R-:W-:Y:S01]  /*2cb0*/  FFMA.FTZ R22, R21, R22, 0.28857114911079406738 ;  /* 0x3e93bf9915167423 */ /* 0x000fe20000010016 */
[----:B------:R-:W-:Y:S01]  /*2cc0*/  FFMA.FTZ R15, R16, R15, 0.48089820146560668945 ;  /* 0x3ef6384a100f7423 */ /* 0x000fe2000001000f */
[----:B------:R-:W-:Y:S01]  /*2cd0*/  FFMA.FTZ R20, R19, R20, 0.28857114911079406738 ;  /* 0x3e93bf9913147423 */ /* 0x000fe20000010014 */
[----:B------:R-:W-:-:S02]  /*2ce0*/  IMAD R34, R13, 0x4, R30 ;  /* 0x000000040d227824 */ /* 0x000fc400078e021e */
[----:B------:R-:W-:Y:S01]  /*2cf0*/  FFMA.FTZ R22, R21, R22, -0.36067417263984680176 ;  /* 0xbeb8aa4915167423 */ /* 0x000fe20000010016 */
[----:B------:R-:W-:Y:S01]  /*2d00*/  FFMA.FTZ R18, R17, R18, -0.72134751081466674805 ;  /* 0xbf38aa3b11127423 */ /* 0x000fe20000010012 */
[C---:B------:R-:W-:Y:S01]  /*2d10*/  FFMA.FTZ R15, R16.reuse, R15, -0.72134751081466674805 ;  /* 0xbf38aa3b100f7423 */ /* 0x040fe2000001000f */
[----:B------:R-:W-:Y:S01]  /*2d20*/  FFMA.FTZ R20, R19, R20, -0.36067417263984680176 ;  /* 0xbeb8aa4913147423 */ /* 0x000fe20000010014 */
[----:B------:R-:W-:Y:S01]  /*2d30*/  FFMA.FTZ R22, R21, R22, 0.48089820146560668945 ;  /* 0x3ef6384a15167423 */ /* 0x000fe20000010016 */
[----:B------:R-:W-:Y:S02]  /*2d40*/  IMAD R36, R13, 0x4, R34 ;  /* 0x000000040d247824 */ /* 0x000fe400078e0222 */
[----:B------:R-:W-:Y:S01]  /*2d50*/  FMUL R18, R17, R18 ;  /* 0x0000001211127220 */ /* 0x000fe20000400000 */
[C---:B------:R-:W-:Y:S01]  /*2d60*/  FMUL R15, R16.reuse, R15 ;  /* 0x0000000f100f7220 */ /* 0x040fe20000400000 */
[----:B------:R-:W-:Y:S01]  /*2d70*/  FFMA.FTZ R22, R21, R22, -0.72134751081466674805 ;  /* 0xbf38aa3b15167423 */ /* 0x000fe20000010016 */
[----:B------:R-:W-:Y:S01]  /*2d80*/  FFMA.FTZ R20, R19, R20, 0.48089820146560668945 ;  /* 0x3ef6384a13147423 */ /* 0x000fe20000010014 */
[----:B------:R-:W-:Y:S01]  /*2d90*/  FMUL R18, R17, R18 ;  /* 0x0000001211127220 */ /* 0x000fe20000400000 */
[----:B------:R-:W-:Y:S01]  /*2da0*/  FMUL R15, R16, R15 ;  /* 0x0000000f100f7220 */ /* 0x000fe20000400000 */
[----:B------:R-:W-:Y:S01]  /*2db0*/  FMUL R22, R21, R22 ;  /* 0x0000001615167220 */ /* 0x000fe20000400000 */
[----:B------:R-:W-:Y:S01]  /*2dc0*/  FFMA.FTZ R20, R19, R20, -0.72134751081466674805 ;  /* 0xbf38aa3b13147423 */ /* 0x000fe20000010014 */
[----:B------:R-:W-:Y:S01]  /*2dd0*/  ISETP.GE.U32.AND P4, PT, R8, 0x7f800000, PT ;  /* 0x7f8000000800780c */ /* 0x000fe20003f86070 */
[----:B------:R-:W-:Y:S01]  /*2de0*/  FFMA.FTZ R17, R17, 1.4426950216293334961, R18 ;  /* 0x3fb8aa3b11117823 */ /* 0x000fe20000010012 */
[----:B------:R-:W-:Y:S01]  /*2df0*/  FMUL R22, R21, R22 ;  /* 0x0000001615167220 */ /* 0x000fe20000400000 */
[----:B------:R-:W-:Y:S01]  /*2e00*/  LOP3.LUT R31, R2, 0x4, RZ, 0x3c, !PT ;  /* 0x00000004021f7812 */ /* 0x000fe200078e3cff */
[----:B------:R-:W-:Y:S01]  /*2e10*/  FFMA.FTZ R16, R16, 1.4426950216293334961, R15 ;  /* 0x3fb8aa3b10107823 */ /* 0x000fe2000001000f */
[----:B------:R-:W-:Y:S01]  /*2e20*/  FMUL R20, R19, R20 ;  /* 0x0000001413147220 */ /* 0x000fe20000400000 */
[----:B------:R-:W-:Y:S01]  /*2e30*/  FFMA.FTZ R21, R21, 1.4426950216293334961, R22 ;  /* 0x3fb8aa3b15157823 */ /* 0x000fe20000010016 */
[----:B------:R-:W-:Y:S01]  /*2e40*/  LEA R22, R13, R36, 0x2 ;  /* 0x000000240d167211 */ /* 0x000fe200078e10ff */
[----:B------:R-:W-:Y:S01]  /*2e50*/  FADD R29, R10, R17 ;  /* 0x000000110a1d7221 */ /* 0x000fe20000000000 */
[----:B------:R-:W-:Y:S01]  /*2e60*/  ISETP.GE.U32.AND P5, PT, R3, 0x7f800000, PT ;  /* 0x7f8000000300780c */ /* 0x000fe20003fa6070 */
[----:B------:R-:W0:Y:S01]  /*2e70*/  LDS R41, [R2+UR6] ;  /* 0x0000000602297984 */ /* 0x000e220008000800 */
[----:B------:R-:W-:Y:S01]  /*2e80*/  @P1 MOV R10, 0x7f800000 ;  /* 0x7f800000000a1802 */ /* 0x000fe20000000f00 */
[----:B------:R-:W-:-:S02]  /*2e90*/  IMAD R38, R13, 0x4, R22 ;  /* 0x000000040d267824 */ /* 0x000fc400078e0216 */
[----:B------:R-:W-:Y:S01]  /*2ea0*/  FMUL R20, R19, R20 ;  /* 0x0000001413147220 */ /* 0x000fe20000400000 */
[----:B------:R-:W-:Y:S01]  /*2eb0*/  FADD R28, R9, R16 ;  /* 0x00000010091c7221 */ /* 0x000fe20000000000 */
[----:B------:R-:W2:Y:S01]  /*2ec0*/  LDS R49, [R31+UR6] ;  /* 0x000000061f317984 */ /* 0x000ea20008000800 */
[----:B------:R-:W-:Y:S02]  /*2ed0*/  IMAD R40, R13, 0x4, R38 ;  /* 0x000000040d287824 */ /* 0x000fe400078e0226 */
[----:B------:R-:W-:Y:S01]  /*2ee0*/  FFMA.FTZ R20, R19, 1.4426950216293334961, R20 ;  /* 0x3fb8aa3b13147823 */ /* 0x000fe20000010014 */
[----:B------:R-:W-:Y:S01]  /*2ef0*/  @P6 IMAD.MOV.U32 R9, RZ, RZ, 0x7f800000 ;  /* 0x7f800000ff096424 */ /* 0x000fe200078e00ff */
[----:B------:R-:W3:Y:S01]  /*2f00*/  LDS R43, [R2+UR6+0x100] ;  /* 0x00010006022b7984 */ /* 0x000ee20008000800 */
[----:B------:R-:W-:Y:S01]  /*2f10*/  IMAD R42, R13, 0x4, R40 ;  /* 0x000000040d2a7824 */ /* 0x000fe200078e0228 */
[C---:B------:R-:W-:Y:S01]  /*2f20*/  FSETP.NEU.AND P3, PT, R7.reuse, RZ, PT ;  /* 0x000000ff0700720b */ /* 0x040fe20003f6d000 */
[----:B------:R-:W-:Y:S01]  /*2f30*/  @P1 FFMA.FTZ R28, R7, R10, +INF ;  /* 0x7f800000071c1423 */ /* 0x000fe2000001000a */
[----:B------:R-:W4:Y:S01]  /*2f40*/  LDS R51, [R31+UR6+0x100] ;  /* 0x000100061f337984 */ /* 0x000f220008000800 */
[C---:B------:R-:W-:Y:S01]  /*2f50*/  FSETP.NEU.AND P2, PT, R6.reuse, RZ, PT ;  /* 0x000000ff0600720b */ /* 0x040fe20003f4d000 */
[----:B------:R-:W-:Y:S01]  /*2f60*/  @P6 FFMA.FTZ R29, R6, R9, +INF ;  /* 0x7f800000061d6423 */ /* 0x000fe20000010009 */
[----:B------:R-:W-:Y:S01]  /*2f70*/  @P4 IMAD.MOV.U32 R7, RZ, RZ, 0x7f800000 ;  /* 0x7f800000ff074424 */ /* 0x000fe200078e00ff */
[----:B------:R-:W5:Y:S01]  /*2f80*/  LDS R45, [R2+UR6+0x200] ;  /* 0x00020006022d7984 */ /* 0x000f620008000800 */
[----:B------:R-:W-:-:S02]  /*2f90*/  IMAD R6, R48, UR5, RZ ;  /* 0x0000000530067c24 */ /* 0x000fc4000f8e02ff */
[----:B------:R-:W-:Y:S01]  /*2fa0*/  FADD R32, R11, R20 ;  /* 0x000000140b207221 */ /* 0x000fe20000000000 */
[C---:B------:R-:W-:Y:S01]  /*2fb0*/  LEA R44, R13.reuse, R42, 0x2 ;  /* 0x0000002a0d2c7211 */ /* 0x040fe200078e10ff */
[----:B------:R-:W2:Y:S01]  /*2fc0*/  LDS R55, [R31+UR6+0x200] ;  /* 0x000200061f377984 */ /* 0x000ea20008000800 */
[----:B------:R-:W-:Y:S01]  /*2fd0*/  @P5 MOV R10, 0x7f800000 ;  /* 0x7f800000000a5802 */ /* 0x000fe20000000f00 */
[----:B------:R-:W-:Y:S01]  /*2fe0*/  @P4 FFMA.FTZ R32, R8, R7, +INF ;  /* 0x7f80000008204423 */ /* 0x000fe20000010007 */
[----:B------:R-:W-:Y:S01]  /*2ff0*/  IMAD.SHL.U32 R7, R6, 0x2, RZ ;  /* 0x0000000206077824 */ /* 0x000fe200078e00ff */
[----:B------:R-:W3:Y:S01]  /*3000*/  LDS R47, [R2+UR6+0x300] ;  /* 0x00030006022f7984 */ /* 0x000ee20008000800 */
[----:B------:R-:W-:Y:S01]  /*3010*/  FADD R33, R12, R21 ;  /* 0x000000150c217221 */ /* 0x000fe20000000000 */
[----:B------:R-:W-:Y:S01]  /*3020*/  IMAD R46, R13, 0x4, R44 ;  /* 0x000000040d2e7824 */ /* 0x000fe200078e022c */
[----:B------:R-:W-:Y:S01]  /*3030*/  UIMAD.WIDE UR4, UR4, 0x2, URZ ;  /* 0x00000002040478a5 */ /* 0x000fe2000f8e02ff */
[----:B------:R-:W4:Y:S01]  /*3040*/  LDS R57, [R31+UR6+0x300] ;  /* 0x000300061f397984 */ /* 0x000f220008000800 */
[----:B------:R-:W-:Y:S01]  /*3050*/  @P5 FFMA.FTZ R33, R3, R10, +INF ;  /* 0x7f80000003215423 */ /* 0x000fe2000001000a */
[----:B------:R-:W-:Y:S01]  /*3060*/  IMAD.HI R6, R6, 0x2, RZ ;  /* 0x0000000206067827 */ /* 0x000fe200078e02ff */
[----:B-1----:R-:W-:-:S02]  /*3070*/  IADD3 R35, P4, P5, R7, UR8, R58 ;  /* 0x0000000807237c10 */ /* 0x002fc4000fd9e03a */
[----:B------:R-:W-:Y:S01]  /*3080*/  SHF.R.U32.HI R4, RZ, 0x1, R4 ;  /* 0x00000001ff047819 */ /* 0x000fe20000011604 */
[C---:B------:R-:W-:Y:S01]  /*3090*/  IMAD R50, R13.reuse, 0x4, R46 ;  /* 0x000000040d327824 */ /* 0x040fe200078e022e */
[----:B------:R-:W-:Y:S02]  /*30a0*/  IADD3.X R59, PT, PT, R6, UR5, R59, P4, P5 ;  /* 0x00000005063b7c10 */ /* 0x000fe4000a7ea43b */
[----:B------:R-:W-:Y:S01]  /*30b0*/  LOP3.LUT R37, R4, 0xc, RZ, 0xc0, !PT ;  /* 0x0000000c04257812 */ /* 0x000fe200078ec0ff */
[----:B------:R-:W1:Y:S01]  /*30c0*/  LDCU UR4, c[0x0][0x3ec] ;  /* 0x00007d80ff0477ac */ /* 0x000e620008000800 */
[----:B------:R-:W-:Y:S02]  /*30d0*/  LEA R4, P4, R14, R35, 0x1 ;  /* 0x000000230e047211 */ /* 0x000fe400078808ff */
[----:B------:R-:W-:Y:S02]  /*30e0*/  LEA R52, R13, R50, 0x2 ;  /* 0x000000320d347211 */ /* 0x000fe400078e10ff */
[----:B------:R-:W-:-:S02]  /*30f0*/  FSETP.NEU.AND P1, PT, R8, RZ, PT ;  /* 0x000000ff0800720b */ /* 0x000fc40003f2d000 */
[----:B------:R-:W-:Y:S01]  /*3100*/  LEA R56, R5, UR6, 0x4 ;  /* 0x0000000605387c11 */ /* 0x000fe2000f8e20ff */
[C---:B------:R-:W-:Y:S01]  /*3110*/  IMAD R54, R13.reuse, 0x4, R52 ;  /* 0x000000040d367824 */ /* 0x040fe200078e0234 */
[-C--:B------:R-:W-:Y:S02]  /*3120*/  LEA R6, P6, R24, R35.reuse, 0x1 ;  /* 0x0000002318067211 */ /* 0x080fe400078c08ff */
[----:B------:R-:W-:Y:S01]  /*3130*/  LEA R8, P5, R26, R35, 0x1 ;  /* 0x000000231a087211 */ /* 0x000fe200078a08ff */
[----:B------:R-:W-:Y:S01]  /*3140*/  IMAD R39, R13, 0x4, R54 ;  /* 0x000000040d277824 */ /* 0x000fe200078e0236 */
[----:B------:R-:W-:Y:S02]  /*3150*/  LEA.HI.X.SX32 R5, R14, R59, 0x1, P4 ;  /* 0x0000003b0e057211 */ /* 0x000fe400020f0eff */
[----:B------:R-:W-:Y:S02]  /*3160*/  LEA R10, P4, R30, R35, 0x1 ;  /* 0x000000231e0a7211 */ /* 0x000fe400078808ff */
[----:B------:R-:W-:Y:S01]  /*3170*/  LEA.HI.X.SX32 R7, R24, R59, 0x1, P6 ;  /* 0x0000003b18077211 */ /* 0x000fe200030f0eff */
[----:B0-----:R-:W-:Y:S01]  /*3180*/  STG.E.U16 desc[UR10][R4.64], R41 ;  /* 0x0000002904007986 */ /* 0x001fe2000c10150a */
[----:B------:R-:W-:Y:S01]  /*3190*/  LEA R12, P6, R34, R35, 0x1 ;  /* 0x00000023220c7211 */ /* 0x000fe200078c08ff */
[----:B-1----:R-:W-:Y:S01]  /*31a0*/  UIMAD UR4, UR7, UR4, URZ ;  /* 0x00000004070472a4 */ /* 0x002fe2000f8e02ff */
[----:B------:R-:W-:Y:S01]  /*31b0*/  LEA.HI.X.SX32 R9, R26, R59, 0x1, P5 ;  /* 0x0000003b1a097211 */ /* 0x000fe200028f0eff */
[----:B--2---:R0:W-:Y:S01]  /*31c0*/  STG.E.U16 desc[UR10][R6.64], R49 ;  /* 0x0000003106007986 */ /* 0x0041e2000c10150a */
[----:B------:R-:W-:Y:S01]  /*31d0*/  LEA R14, P5, R36, R35, 0x1 ;  /* 0x00000023240e7211 */ /* 0x000fe200078a08ff */
[----:B------:R-:W-:Y:S01]  /*31e0*/  USHF.L.U32 UR7, UR4, 0x2, URZ ;  /* 0x0000000204077899 */ /* 0x000fe200080006ff */
[----:B------:R-:W-:Y:S01]  /*31f0*/  LEA.HI.X.SX32 R11, R30, R59, 0x1, P4 ;  /* 0x0000003b1e0b7211 */ /* 0x000fe200020f0eff */
[----:B---3--:R-:W-:Y:S01]  /*3200*/  STG.E.U16 desc[UR10][R8.64], R43 ;  /* 0x0000002b08007986 */ /* 0x008fe2000c10150a */
[----:B------:R-:W-:Y:S01]  /*3210*/  LEA R16, P4, R22, R35, 0x1 ;  /* 0x0000002316107211 */ /* 0x000fe200078808ff */
[----:B------:R-:W-:Y:S01]  /*3220*/  UIMAD.WIDE UR4, UR4, 0x4, URZ ;  /* 0x00000004040478a5 */ /* 0x000fe2000f8e02ff */
[----:B------:R-:W-:Y:S01]  /*3230*/  LEA.HI.X.SX32 R13, R34, R59, 0x1, P6 ;  /* 0x0000003b220d7211 */ /* 0x000fe200030f0eff */
[----:B----4-:R1:W-:Y:S01]  /*3240*/  STG.E.U16 desc[UR10][R10.64], R51 ;  /* 0x000000330a007986 */ /* 0x0103e2000c10150a */
[----:B------:R-:W-:-:S02]  /*3250*/  LEA R18, P6, R38, R35, 0x1 ;  /* 0x0000002326127211 */ /* 0x000fc400078c08ff */
[----:B------:R-:W-:Y:S01]  /*3260*/  LEA.HI.X.SX32 R15, R36, R59, 0x1, P5 ;  /* 0x0000003b240f7211 */ /* 0x000fe200028f0eff */
[----:B-----5:R2:W-:Y:S01]  /*3270*/  STG.E.U16 desc[UR10][R12.64], R45 ;  /* 0x0000002d0c007986 */ /* 0x0205e2000c10150a */
[----:B------:R-:W-:Y:S01]  /*3280*/  LEA R20, P5, R40, R35, 0x1 ;  /* 0x0000002328147211 */ /* 0x000fe200078a08ff */
[----:B0-----:R-:W0:Y:S01]  /*3290*/  LDC.64 R6, c[0x0][0x3a0] ;  /* 0x0000e800ff067b82 */ /* 0x001e220000000a00 */
[----:B------:R-:W-:Y:S01]  /*32a0*/  LEA.HI.X.SX32 R17, R22, R59, 0x1, P4 ;  /* 0x0000003b16117211 */ /* 0x000fe200020f0eff */
[----:B------:R3:W-:Y:S01]  /*32b0*/  STG.E.U16 desc[UR10][R14.64], R55 ;  /* 0x000000370e007986 */ /* 0x0007e2000c10150a */
[----:B------:R-:W-:Y:S02]  /*32c0*/  LEA R22, P4, R42, R35, 0x1 ;  /* 0x000000232a167211 */ /* 0x000fe400078808ff */
[----:B------:R-:W-:Y:S01]  /*32d0*/  LEA.HI.X.SX32 R19, R38, R59, 0x1, P6 ;  /* 0x0000003b26137211 */ /* 0x000fe200030f0eff */
[----:B------:R-:W-:Y:S01]  /*32e0*/  STG.E.U16 desc[UR10][R16.64], R47 ;  /* 0x0000002f10007986 */ /* 0x000fe2000c10150a */
[----:B------:R-:W-:-:S02]  /*32f0*/  LEA R24, P6, R44, R35, 0x1 ;  /* 0x000000232c187211 */ /* 0x000fc400078c08ff */
[----:B------:R-:W-:Y:S01]  /*3300*/  LEA.HI.X.SX32 R21, R40, R59, 0x1, P5 ;  /* 0x0000003b28157211 */ /* 0x000fe200028f0eff */
[----:B------:R-:W-:Y:S01]  /*3310*/  STG.E.U16 desc[UR10][R18.64], R57 ;  /* 0x0000003912007986 */ /* 0x000fe2000c10150a */
[----:B------:R-:W-:Y:S02]  /*3320*/  LEA R26, P5, R46, R35, 0x1 ;  /* 0x000000232e1a7211 */ /* 0x000fe400078a08ff */
[----:B------:R-:W-:Y:S02]  /*3330*/  LEA.HI.X.SX32 R23, R42, R59, 0x1, P4 ;  /* 0x0000003b2a177211 */ /* 0x000fe400020f0eff */
[----:B------:R-:W-:Y:S02]  /*3340*/  LEA R30, P4, R50, R35, 0x1 ;  /* 0x00000023321e7211 */ /* 0x000fe400078808ff */
[----:B------:R-:W-:Y:S02]  /*3350*/  LEA.HI.X.SX32 R25, R44, R59, 0x1, P6 ;  /* 0x0000003b2c197211 */ /* 0x000fe400030f0eff */
[----:B------:R-:W-:-:S02]  /*3360*/  PRMT R5, R41, 0x7632, R5 ;  /* 0x0000763229057816 */ /* 0x000fc40000000005 */
[----:B------:R-:W-:Y:S02]  /*3370*/  LEA R34, P6, R52, R35, 0x1 ;  /* 0x0000002334227211 */ /* 0x000fe400078c08ff */
[----:B------:R-:W-:Y:S01]  /*3380*/  LEA.HI.X.SX32 R27, R46, R59, 0x1, P5 ;  /* 0x0000003b2e1b7211 */ /* 0x000fe200028f0eff */
[----:B------:R4:W-:Y:S01]  /*3390*/  STG.E.U16 desc[UR10][R20.64], R5 ;  /* 0x0000000514007986 */ /* 0x0009e2000c10150a */
[----:B-1----:R-:W-:Y:S02]  /*33a0*/  PRMT R11, R49, 0x7632, R11 ;  /* 0x00007632310b7816 */ /* 0x002fe4000000000b */
[----:B------:R-:W-:Y:S02]  /*33b0*/  LEA R36, P5, R54, R35, 0x1 ;  /* 0x0000002336247211 */ /* 0x000fe400078a08ff */
[----:B------:R-:W-:Y:S01]  /*33c0*/  LEA.HI.X.SX32 R31, R50, R59, 0x1, P4 ;  /* 0x0000003b321f7211 */ /* 0x000fe200020f0eff */
[----:B------:R-:W-:Y:S01]  /*33d0*/  STG.E.U16 desc[UR10][R22.64], R11 ;  /* 0x0000000b16007986 */ /* 0x000fe2000c10150a */
[----:B------:R-:W-:-:S02]  /*33e0*/  PRMT R4, R43, 0x7632, R4 ;  /* 0x000076322b047816 */ /* 0x000fc40000000004 */
[----:B------:R-:W-:Y:S02]  /*33f0*/  LEA R2, P4, R39, R35, 0x1 ;  /* 0x0000002327027211 */ /* 0x000fe400078808ff */
[----:B--2---:R-:W-:Y:S01]  /*3400*/  PRMT R13, R51, 0x7632, R13 ;  /* 0x00007632330d7816 */ /* 0x004fe2000000000d */
[----:B------:R-:W-:Y:S01]  /*3410*/  STG.E.U16 desc[UR10][R24.64], R4 ;  /* 0x0000000418007986 */ /* 0x000fe2000c10150a */
[----:B---3--:R-:W-:Y:S01]  /*3420*/  PRMT R15, R45, 0x7632, R15 ;  /* 0x000076322d0f7816 */ /* 0x008fe2000000000f */
[----:B----4-:R-:W-:Y:S01]  /*3430*/  IMAD.SHL.U32 R5, R48, 0x4, RZ ;  /* 0x0000000430057824 */ /* 0x010fe200078e00ff */
[----:B------:R-:W-:Y:S01]  /*3440*/  LEA.HI.X.SX32 R35, R52, R59, 0x1, P6 ;  /* 0x0000003b34237211 */ /* 0x000fe200030f0eff */
[----:B------:R-:W-:Y:S01]  /*3450*/  STG.E.U16 desc[UR10][R26.64], R13 ;  /* 0x0000000d1a007986 */ /* 0x000fe2000c10150a */
[----:B------:R-:W-:Y:S01]  /*3460*/  IADD3 R56, PT, PT, R37, R56, RZ ;  /* 0x0000003825387210 */ /* 0x000fe20007ffe0ff */
[----:B------:R-:W-:Y:S01]  /*3470*/  IMAD.HI R48, R48, 0x4, RZ ;  /* 0x0000000430307827 */ /* 0x000fe200078e02ff */
[----:B------:R-:W-:Y:S01]  /*3480*/  PRMT R17, R55, 0x7632, R17 ;  /* 0x0000763237117816 */ /* 0x000fe20000000011 */
[----:B------:R1:W-:Y:S01]  /*3490*/  STG.E.U16 desc[UR10][R30.64], R15 ;  /* 0x0000000f1e007986 */ /* 0x0003e2000c10150a */
[----:B------:R-:W-:-:S02]  /*34a0*/  FSETP.NEU.AND P6, PT, R3, RZ, PT ;  /* 0x000000ff0300720b */ /* 0x000fc40003fcd000 */
[-C--:B------:R-:W-:Y:S01]  /*34b0*/  LEA.HI.X.SX32 R37, R54, R59.reuse, 0x1, P5 ;  /* 0x0000003b36257211 */ /* 0x080fe200028f0eff */
[----:B------:R2:W-:Y:S01]  /*34c0*/  STG.E.U16 desc[UR10][R34.64], R17 ;  /* 0x0000001122007986 */ /* 0x0005e2000c10150a */
[----:B------:R-:W-:Y:S02]  /*34d0*/  PRMT R47, R47, 0x7632, R47 ;  /* 0x000076322f2f7816 */ /* 0x000fe4000000002f */
[----:B------:R-:W-:Y:S02]  /*34e0*/  LEA.HI.X.SX32 R3, R39, R59, 0x1, P4 ;  /* 0x0000003b27037211 */ /* 0x000fe400020f0eff */
[----:B------:R-:W-:Y:S01]  /*34f0*/  PRMT R57, R57, 0x7632, R57 ;  /* 0x0000763239397816 */ /* 0x000fe20000000039 */
[----:B------:R2:W-:Y:S01]  /*3500*/  STG.E.U16 desc[UR10][R36.64], R47 ;  /* 0x0000002f24007986 */ /* 0x0005e2000c10150a */
[----:B------:R-:W-:Y:S02]  /*3510*/  FSEL R28, R28, -INF , P3 ;  /* 0xff8000001c1c7808 */ /* 0x000fe40001800000 */
[----:B------:R-:W-:Y:S01]  /*3520*/  FSEL R29, R29, -INF , P2 ;  /* 0xff8000001d1d7808 */ /* 0x000fe20001000000 */
[----:B------:R2:W-:Y:S01]  /*3530*/  STG.E.U16 desc[UR10][R2.64], R57 ;  /* 0x0000003902007986 */ /* 0x0005e2000c10150a */
[----:B------:R-:W-:Y:S01]  /*3540*/  FSEL R32, R32, -INF , P1 ;  /* 0xff80000020207808 */ /* 0x000fe20000800000 */
[----:B------:R-:W-:Y:S01]  /*3550*/  FFMA R28, R28, 0.69314718246459960938, R53 ;  /* 0x3f3172181c1c7823 */ /* 0x000fe20000000035 */
[----:B------:R-:W-:Y:S01]  /*3560*/  FSEL R33, R33, -INF , P6 ;  /* 0xff80000021217808 */ /* 0x000fe20003000000 */
[----:B------:R-:W-:Y:S01]  /*3570*/  FFMA R29, R29, 0.69314718246459960938, R66 ;  /* 0x3f3172181d1d7823 */ /* 0x000fe20000000042 */
[----:B------:R-:W-:Y:S01]  /*3580*/  LOP3.LUT R0, R0, 0x70, RZ, 0xc0, !PT ;  /* 0x0000007000007812 */ /* 0x000fe200078ec0ff */
[----:B-1----:R-:W-:Y:S01]  /*3590*/  FFMA R30, R32, 0.69314718246459960938, R67 ;  /* 0x3f317218201e7823 */ /* 0x002fe20000000043 */
[----:B------:R-:W-:Y:S01]  /*35a0*/  BAR.SYNC.DEFER_BLOCKING 0x0 ;  /* 0x0000000000007b1d */ /* 0x000fe20000010000 */
[----:B------:R-:W-:Y:S01]  /*35b0*/  FFMA R31, R33, 0.69314718246459960938, R72 ;  /* 0x3f317218211f7823 */ /* 0x000fe20000000048 */
[----:B0-----:R-:W-:-:S04]  /*35c0*/  IADD3 R4, P1, P2, R5, UR7, R6 ;  /* 0x0000000705047c10 */ /* 0x001fc8000fa3e006 */
[----:B------:R-:W-:Y:S01]  /*35d0*/  IADD3.X R5, PT, PT, R48, UR5, R7, P1, P2 ;  /* 0x0000000530057c10 */ /* 0x000fe20008fe4407 */
[----:B------:R2:W-:Y:S01]  /*35e0*/  STS.128 [R0+UR6], R28 ;  /* 0x0000001c00007988 */ /* 0x0005e20008000c06 */
[----:B------:R-:W-:Y:S06]  /*35f0*/  BAR.SYNC.DEFER_BLOCKING 0x0 ;  /* 0x0000000000007b1d */ /* 0x000fec0000010000 */
[----:B------:R-:W-:Y:S05]  /*3600*/  @P0 EXIT ;  /* 0x000000000000094d */ /* 0x000fea0003800000 */
[----:B--2---:R-:W0:Y:S04]  /*3610*/  LDS R3, [R56] ;  /* 0x0000000038037984 */ /* 0x004e280000000800 */
[----:B0-----:R-:W-:Y:S01]  /*3620*/  STG.E desc[UR10][R4.64], R3 ;  /* 0x0000000304007986 */ /* 0x001fe2000c10190a */
[----:B------:R-:W-:Y:S05]  /*3630*/  EXIT ;  /* 0x000000000000794d */ /* 0x000fea0003800000 */
.L_x_2:
[----:B------:R-:W-:-:S00]  /*3640*/  BRA `(.L_x_2) ;  /* 0xfffffffc00fc7947 */ /* 0x000fc0000383ffff */
[----:B------:R-:W-:-:S00]  /*3650*/  NOP ;  /* 0x0000000000007918 */ /* 0x000fc00000000000 */
        /* <DEDUP_REMOVED lines=10> */
.L_x_3:


//--------------------- .nv.global.init           --------------------------
	.section	.nv.global.init,"aw",@progbits
.nv.global.init:
	.type		_$_str,@object
	.size		_$_str,(.L_0 - _$_str)
_$_str:
        /*0000*/ 	.byte	0x5f, 0x5f, 0x43, 0x55, 0x44, 0x41, 0x5f, 0x46, 0x54, 0x5a, 0x00
.L_0:


//--------------------- .nv.shared.attn_fwd       --------------------------
	.section	.nv.shared.attn_fwd,"aw",@nobits
	.sectionflags	@""
	.align	16
	.zero		1024


//--------------------- .nv.shared.reserved.0     --------------------------
	.section	.nv.shared.reserved.0,"aw",@nobits
	.weak		__nv_reservedSMEM_offset_0_alias
	.size		__nv_reservedSMEM_offset_0_alias, 0, 64
	.other		__nv_reservedSMEM_offset_0_alias,@"STO_CUDA_RESERVED_SHARED STV_DEFAULT"
__nv_reservedSMEM_offset_0_alias:
	.zero		0
	.zero		64


//--------------------- .nv.constant0.attn_fwd    --------------------------
	.section	.nv.constant0.attn_fwd,"a",@progbits
	.sectionflags	@""
	.align	4
.nv.constant0.attn_fwd:
	.zero		1032


//--------------------- SYMBOLS --------------------------

	.type		.nv.reservedSmem.offset0,@object
	.size		.nv.reservedSmem.offset0,0x4
	.type		.nv.reservedSmem.cap,@object
	.size		.nv.reservedSmem.cap,0x4
